//
// Generated by NVIDIA NVVM Compiler
//
// Compiler Build ID: CL-36424714
// Cuda compilation tools, release 13.0, V13.0.88
// Based on NVVM 20.0.0
//

.version 9.0
.target sm_100
.address_size 64

	// .globl	_Z11warp_reducePiPKii
.extern .shared .align 16 .b8 shared_block_sum[];

.visible .entry _Z11warp_reducePiPKii(
	.param .u64 .ptr .align 1 _Z11warp_reducePiPKii_param_0,
	.param .u64 .ptr .align 1 _Z11warp_reducePiPKii_param_1,
	.param .u32 _Z11warp_reducePiPKii_param_2
)
{
	.reg .pred 	%p<89>;
	.reg .b32 	%r<261>;
	.reg .b64 	%rd<35>;

	ld.param.u64 	%rd2, [_Z11warp_reducePiPKii_param_0];
	ld.param.u64 	%rd3, [_Z11warp_reducePiPKii_param_1];
	ld.param.u32 	%r30, [_Z11warp_reducePiPKii_param_2];
	cvta.to.global.u64 	%rd1, %rd3;
	mov.u32 	%r1, %tid.x;
	setp.ge.s32 	%p1, %r1, %r30;
	@%p1 bra 	$L__BB0_14;
	and.b32  	%r2, %r1, 31;
	add.s32 	%r3, %r30, 31;
	shr.u32 	%r4, %r3, 5;
	and.b32  	%r5, %r4, 7;
	setp.lt.u32 	%p2, %r30, 225;
	mov.b32 	%r255, 0;
	mov.u32 	%r260, %r255;
	@%p2 bra 	$L__BB0_4;
	and.b32  	%r255, %r4, 134217720;
	and.b32  	%r35, %r4, 134217720;
	neg.s32 	%r249, %r35;
	add.s32 	%r248, %r1, 128;
	mov.b32 	%r260, 0;
$L__BB0_3:
	.pragma "nounroll";
	setp.eq.s32 	%p3, %r2, 0;
	add.s32 	%r36, %r248, -128;
	mul.wide.u32 	%rd4, %r36, 4;
	add.s64 	%rd5, %rd1, %rd4;
	ld.global.u32 	%r37, [%rd5];
	shfl.sync.down.b32	%r38|%p4, %r37, 16, 31, -1;
	add.s32 	%r39, %r38, %r37;
	shfl.sync.down.b32	%r40|%p5, %r39, 8, 31, -1;
	add.s32 	%r41, %r40, %r39;
	shfl.sync.down.b32	%r42|%p6, %r41, 4, 31, -1;
	add.s32 	%r43, %r42, %r41;
	shfl.sync.down.b32	%r44|%p7, %r43, 2, 31, -1;
	add.s32 	%r45, %r44, %r43;
	shfl.sync.down.b32	%r46|%p8, %r45, 1, 31, -1;
	add.s32 	%r47, %r46, %r45;
	selp.b32 	%r48, %r47, 0, %p3;
	add.s32 	%r49, %r48, %r260;
	add.s32 	%r50, %r248, -96;
	mul.wide.u32 	%rd6, %r50, 4;
	add.s64 	%rd7, %rd1, %rd6;
	ld.global.u32 	%r51, [%rd7];
	shfl.sync.down.b32	%r52|%p9, %r51, 16, 31, -1;
	add.s32 	%r53, %r52, %r51;
	shfl.sync.down.b32	%r54|%p10, %r53, 8, 31, -1;
	add.s32 	%r55, %r54, %r53;
	shfl.sync.down.b32	%r56|%p11, %r55, 4, 31, -1;
	add.s32 	%r57, %r56, %r55;
	shfl.sync.down.b32	%r58|%p12, %r57, 2, 31, -1;
	add.s32 	%r59, %r58, %r57;
	shfl.sync.down.b32	%r60|%p13, %r59, 1, 31, -1;
	add.s32 	%r61, %r60, %r59;
	selp.b32 	%r62, %r61, 0, %p3;
	add.s32 	%r63, %r62, %r49;
	add.s32 	%r64, %r248, -64;
	mul.wide.u32 	%rd8, %r64, 4;
	add.s64 	%rd9, %rd1, %rd8;
	ld.global.u32 	%r65, [%rd9];
	shfl.sync.down.b32	%r66|%p14, %r65, 16, 31, -1;
	add.s32 	%r67, %r66, %r65;
	shfl.sync.down.b32	%r68|%p15, %r67, 8, 31, -1;
	add.s32 	%r69, %r68, %r67;
	shfl.sync.down.b32	%r70|%p16, %r69, 4, 31, -1;
	add.s32 	%r71, %r70, %r69;
	shfl.sync.down.b32	%r72|%p17, %r71, 2, 31, -1;
	add.s32 	%r73, %r72, %r71;
	shfl.sync.down.b32	%r74|%p18, %r73, 1, 31, -1;
	add.s32 	%r75, %r74, %r73;
	selp.b32 	%r76, %r75, 0, %p3;
	add.s32 	%r77, %r76, %r63;
	add.s32 	%r78, %r248, -32;
	mul.wide.u32 	%rd10, %r78, 4;
	add.s64 	%rd11, %rd1, %rd10;
	ld.global.u32 	%r79, [%rd11];
	shfl.sync.down.b32	%r80|%p19, %r79, 16, 31, -1;
	add.s32 	%r81, %r80, %r79;
	shfl.sync.down.b32	%r82|%p20, %r81, 8, 31, -1;
	add.s32 	%r83, %r82, %r81;
	shfl.sync.down.b32	%r84|%p21, %r83, 4, 31, -1;
	add.s32 	%r85, %r84, %r83;
	shfl.sync.down.b32	%r86|%p22, %r85, 2, 31, -1;
	add.s32 	%r87, %r86, %r85;
	shfl.sync.down.b32	%r88|%p23, %r87, 1, 31, -1;
	add.s32 	%r89, %r88, %r87;
	selp.b32 	%r90, %r89, 0, %p3;
	add.s32 	%r91, %r90, %r77;
	add.s32 	%r92, %r248, 96;
	mul.wide.u32 	%rd12, %r248, 4;
	add.s64 	%rd13, %rd1, %rd12;
	ld.global.u32 	%r93, [%rd13];
	shfl.sync.down.b32	%r94|%p24, %r93, 16, 31, -1;
	add.s32 	%r95, %r94, %r93;
	shfl.sync.down.b32	%r96|%p25, %r95, 8, 31, -1;
	add.s32 	%r97, %r96, %r95;
	shfl.sync.down.b32	%r98|%p26, %r97, 4, 31, -1;
	add.s32 	%r99, %r98, %r97;
	shfl.sync.down.b32	%r100|%p27, %r99, 2, 31, -1;
	add.s32 	%r101, %r100, %r99;
	shfl.sync.down.b32	%r102|%p28, %r101, 1, 31, -1;
	add.s32 	%r103, %r102, %r101;
	selp.b32 	%r104, %r103, 0, %p3;
	add.s32 	%r105, %r104, %r91;
	add.s32 	%r106, %r248, 32;
	mul.wide.u32 	%rd14, %r106, 4;
	add.s64 	%rd15, %rd1, %rd14;
	ld.global.u32 	%r107, [%rd15];
	shfl.sync.down.b32	%r108|%p29, %r107, 16, 31, -1;
	add.s32 	%r109, %r108, %r107;
	shfl.sync.down.b32	%r110|%p30, %r109, 8, 31, -1;
	add.s32 	%r111, %r110, %r109;
	shfl.sync.down.b32	%r112|%p31, %r111, 4, 31, -1;
	add.s32 	%r113, %r112, %r111;
	shfl.sync.down.b32	%r114|%p32, %r113, 2, 31, -1;
	add.s32 	%r115, %r114, %r113;
	shfl.sync.down.b32	%r116|%p33, %r115, 1, 31, -1;
	add.s32 	%r117, %r116, %r115;
	selp.b32 	%r118, %r117, 0, %p3;
	add.s32 	%r119, %r118, %r105;
	add.s32 	%r120, %r248, 64;
	mul.wide.u32 	%rd16, %r120, 4;
	add.s64 	%rd17, %rd1, %rd16;
	ld.global.u32 	%r121, [%rd17];
	shfl.sync.down.b32	%r122|%p34, %r121, 16, 31, -1;
	add.s32 	%r123, %r122, %r121;
	shfl.sync.down.b32	%r124|%p35, %r123, 8, 31, -1;
	add.s32 	%r125, %r124, %r123;
	shfl.sync.down.b32	%r126|%p36, %r125, 4, 31, -1;
	add.s32 	%r127, %r126, %r125;
	shfl.sync.down.b32	%r128|%p37, %r127, 2, 31, -1;
	add.s32 	%r129, %r128, %r127;
	shfl.sync.down.b32	%r130|%p38, %r129, 1, 31, -1;
	add.s32 	%r131, %r130, %r129;
	selp.b32 	%r132, %r131, 0, %p3;
	add.s32 	%r133, %r132, %r119;
	mul.wide.u32 	%rd18, %r92, 4;
	add.s64 	%rd19, %rd1, %rd18;
	ld.global.u32 	%r134, [%rd19];
	shfl.sync.down.b32	%r135|%p39, %r134, 16, 31, -1;
	add.s32 	%r136, %r135, %r134;
	shfl.sync.down.b32	%r137|%p40, %r136, 8, 31, -1;
	add.s32 	%r138, %r137, %r136;
	shfl.sync.down.b32	%r139|%p41, %r138, 4, 31, -1;
	add.s32 	%r140, %r139, %r138;
	shfl.sync.down.b32	%r141|%p42, %r140, 2, 31, -1;
	add.s32 	%r142, %r141, %r140;
	shfl.sync.down.b32	%r143|%p43, %r142, 1, 31, -1;
	add.s32 	%r144, %r143, %r142;
	selp.b32 	%r145, %r144, 0, %p3;
	add.s32 	%r260, %r145, %r133;
	add.s32 	%r249, %r249, 8;
	add.s32 	%r248, %r248, 256;
	setp.ne.s32 	%p44, %r249, 0;
	@%p44 bra 	$L__BB0_3;
$L__BB0_4:
	setp.eq.s32 	%p45, %r5, 0;
	@%p45 bra 	$L__BB0_12;
	setp.lt.u32 	%p46, %r5, 4;
	@%p46 bra 	$L__BB0_7;
	setp.eq.s32 	%p47, %r2, 0;
	shl.b32 	%r147, %r255, 5;
	add.s32 	%r148, %r147, %r1;
	mul.wide.u32 	%rd20, %r148, 4;
	add.s64 	%rd21, %rd1, %rd20;
	ld.global.u32 	%r149, [%rd21];
	shfl.sync.down.b32	%r150|%p48, %r149, 16, 31, -1;
	add.s32 	%r151, %r150, %r149;
	shfl.sync.down.b32	%r152|%p49, %r151, 8, 31, -1;
	add.s32 	%r153, %r152, %r151;
	shfl.sync.down.b32	%r154|%p50, %r153, 4, 31, -1;
	add.s32 	%r155, %r154, %r153;
	shfl.sync.down.b32	%r156|%p51, %r155, 2, 31, -1;
	add.s32 	%r157, %r156, %r155;
	shfl.sync.down.b32	%r158|%p52, %r157, 1, 31, -1;
	add.s32 	%r159, %r158, %r157;
	selp.b32 	%r160, %r159, 0, %p47;
	add.s32 	%r161, %r160, %r260;
	add.s32 	%r162, %r148, 32;
	mul.wide.u32 	%rd22, %r162, 4;
	add.s64 	%rd23, %rd1, %rd22;
	ld.global.u32 	%r163, [%rd23];
	shfl.sync.down.b32	%r164|%p53, %r163, 16, 31, -1;
	add.s32 	%r165, %r164, %r163;
	shfl.sync.down.b32	%r166|%p54, %r165, 8, 31, -1;
	add.s32 	%r167, %r166, %r165;
	shfl.sync.down.b32	%r168|%p55, %r167, 4, 31, -1;
	add.s32 	%r169, %r168, %r167;
	shfl.sync.down.b32	%r170|%p56, %r169, 2, 31, -1;
	add.s32 	%r171, %r170, %r169;
	shfl.sync.down.b32	%r172|%p57, %r171, 1, 31, -1;
	add.s32 	%r173, %r172, %r171;
	selp.b32 	%r174, %r173, 0, %p47;
	add.s32 	%r175, %r174, %r161;
	add.s32 	%r176, %r148, 64;
	mul.wide.u32 	%rd24, %r176, 4;
	add.s64 	%rd25, %rd1, %rd24;
	ld.global.u32 	%r177, [%rd25];
	shfl.sync.down.b32	%r178|%p58, %r177, 16, 31, -1;
	add.s32 	%r179, %r178, %r177;
	shfl.sync.down.b32	%r180|%p59, %r179, 8, 31, -1;
	add.s32 	%r181, %r180, %r179;
	shfl.sync.down.b32	%r182|%p60, %r181, 4, 31, -1;
	add.s32 	%r183, %r182, %r181;
	shfl.sync.down.b32	%r184|%p61, %r183, 2, 31, -1;
	add.s32 	%r185, %r184, %r183;
	shfl.sync.down.b32	%r186|%p62, %r185, 1, 31, -1;
	add.s32 	%r187, %r186, %r185;
	selp.b32 	%r188, %r187, 0, %p47;
	add.s32 	%r189, %r188, %r175;
	add.s32 	%r190, %r148, 96;
	mul.wide.u32 	%rd26, %r190, 4;
	add.s64 	%rd27, %rd1, %rd26;
	ld.global.u32 	%r191, [%rd27];
	shfl.sync.down.b32	%r192|%p63, %r191, 16, 31, -1;
	add.s32 	%r193, %r192, %r191;
	shfl.sync.down.b32	%r194|%p64, %r193, 8, 31, -1;
	add.s32 	%r195, %r194, %r193;
	shfl.sync.down.b32	%r196|%p65, %r195, 4, 31, -1;
	add.s32 	%r197, %r196, %r195;
	shfl.sync.down.b32	%r198|%p66, %r197, 2, 31, -1;
	add.s32 	%r199, %r198, %r197;
	shfl.sync.down.b32	%r200|%p67, %r199, 1, 31, -1;
	add.s32 	%r201, %r200, %r199;
	selp.b32 	%r202, %r201, 0, %p47;
	add.s32 	%r260, %r202, %r189;
	add.s32 	%r255, %r255, 4;
$L__BB0_7:
	and.b32  	%r204, %r4, 3;
	setp.eq.s32 	%p68, %r204, 0;
	@%p68 bra 	$L__BB0_12;
	setp.eq.s32 	%p69, %r204, 1;
	@%p69 bra 	$L__BB0_10;
	setp.eq.s32 	%p70, %r2, 0;
	shl.b32 	%r205, %r255, 5;
	add.s32 	%r206, %r205, %r1;
	mul.wide.u32 	%rd28, %r206, 4;
	add.s64 	%rd29, %rd1, %rd28;
	ld.global.u32 	%r207, [%rd29];
	shfl.sync.down.b32	%r208|%p71, %r207, 16, 31, -1;
	add.s32 	%r209, %r208, %r207;
	shfl.sync.down.b32	%r210|%p72, %r209, 8, 31, -1;
	add.s32 	%r211, %r210, %r209;
	shfl.sync.down.b32	%r212|%p73, %r211, 4, 31, -1;
	add.s32 	%r213, %r212, %r211;
	shfl.sync.down.b32	%r214|%p74, %r213, 2, 31, -1;
	add.s32 	%r215, %r214, %r213;
	shfl.sync.down.b32	%r216|%p75, %r215, 1, 31, -1;
	add.s32 	%r217, %r216, %r215;
	selp.b32 	%r218, %r217, 0, %p70;
	add.s32 	%r219, %r218, %r260;
	add.s32 	%r220, %r206, 32;
	mul.wide.u32 	%rd30, %r220, 4;
	add.s64 	%rd31, %rd1, %rd30;
	ld.global.u32 	%r221, [%rd31];
	shfl.sync.down.b32	%r222|%p76, %r221, 16, 31, -1;
	add.s32 	%r223, %r222, %r221;
	shfl.sync.down.b32	%r224|%p77, %r223, 8, 31, -1;
	add.s32 	%r225, %r224, %r223;
	shfl.sync.down.b32	%r226|%p78, %r225, 4, 31, -1;
	add.s32 	%r227, %r226, %r225;
	shfl.sync.down.b32	%r228|%p79, %r227, 2, 31, -1;
	add.s32 	%r229, %r228, %r227;
	shfl.sync.down.b32	%r230|%p80, %r229, 1, 31, -1;
	add.s32 	%r231, %r230, %r229;
	selp.b32 	%r232, %r231, 0, %p70;
	add.s32 	%r260, %r232, %r219;
	add.s32 	%r255, %r255, 2;
$L__BB0_10:
	and.b32  	%r233, %r3, 32;
	setp.eq.s32 	%p81, %r233, 0;
	@%p81 bra 	$L__BB0_12;
	setp.eq.s32 	%p82, %r2, 0;
	shl.b32 	%r234, %r255, 5;
	add.s32 	%r235, %r234, %r1;
	mul.wide.u32 	%rd32, %r235, 4;
	add.s64 	%rd33, %rd1, %rd32;
	ld.global.u32 	%r236, [%rd33];
	shfl.sync.down.b32	%r237|%p83, %r236, 16, 31, -1;
	add.s32 	%r238, %r237, %r236;
	shfl.sync.down.b32	%r239|%p84, %r238, 8, 31, -1;
	add.s32 	%r240, %r239, %r238;
	shfl.sync.down.b32	%r241|%p85, %r240, 4, 31, -1;
	add.s32 	%r242, %r241, %r240;
	shfl.sync.down.b32	%r243|%p86, %r242, 2, 31, -1;
	add.s32 	%r244, %r243, %r242;
	shfl.sync.down.b32	%r245|%p87, %r244, 1, 31, -1;
	add.s32 	%r246, %r245, %r244;
	selp.b32 	%r247, %r246, 0, %p82;
	add.s32 	%r260, %r247, %r260;
$L__BB0_12:
	setp.ne.s32 	%p88, %r1, 0;
	@%p88 bra 	$L__BB0_14;
	cvta.to.global.u64 	%rd34, %rd2;
	st.global.u32 	[%rd34], %r260;
$L__BB0_14:
	ret;

}
	// .globl	_Z13normal_reducePiPKii
.visible .entry _Z13normal_reducePiPKii(
	.param .u64 .ptr .align 1 _Z13normal_reducePiPKii_param_0,
	.param .u64 .ptr .align 1 _Z13normal_reducePiPKii_param_1,
	.param .u32 _Z13normal_reducePiPKii_param_2
)
{
	.reg .pred 	%p<7>;
	.reg .b32 	%r<21>;
	.reg .b64 	%rd<7>;

	ld.param.u64 	%rd1, [_Z13normal_reducePiPKii_param_0];
	ld.param.u64 	%rd2, [_Z13normal_reducePiPKii_param_1];
	ld.param.u32 	%r7, [_Z13normal_reducePiPKii_param_2];
	mov.u32 	%r1, %tid.x;
	mov.u32 	%r20, %ntid.x;
	mov.u32 	%r8, %ctaid.x;
	mad.lo.s32 	%r3, %r20, %r8, %r1;
	setp.gt.s32 	%p1, %r3, %r7;
	@%p1 bra 	$L__BB1_10;
	setp.ge.s32 	%p2, %r3, %r7;
	shl.b32 	%r9, %r1, 2;
	mov.u32 	%r10, shared_block_sum;
	add.s32 	%r4, %r10, %r9;
	@%p2 bra 	$L__BB1_3;
	cvta.to.global.u64 	%rd3, %rd2;
	mul.wide.s32 	%rd4, %r3, 4;
	add.s64 	%rd5, %rd3, %rd4;
	ld.global.u32 	%r12, [%rd5];
	st.shared.u32 	[%r4], %r12;
	bra.uni 	$L__BB1_4;
$L__BB1_3:
	mov.b32 	%r11, 0;
	st.shared.u32 	[%r4], %r11;
$L__BB1_4:
	bar.sync 	0;
	setp.lt.u32 	%p3, %r20, 2;
	@%p3 bra 	$L__BB1_8;
$L__BB1_5:
	shr.u32 	%r6, %r20, 1;
	setp.ge.u32 	%p4, %r1, %r6;
	@%p4 bra 	$L__BB1_7;
	shl.b32 	%r13, %r6, 2;
	add.s32 	%r14, %r4, %r13;
	ld.shared.u32 	%r15, [%r14];
	ld.shared.u32 	%r16, [%r4];
	add.s32 	%r17, %r16, %r15;
	st.shared.u32 	[%r4], %r17;
$L__BB1_7:
	bar.sync 	0;
	setp.gt.u32 	%p5, %r20, 3;
	mov.u32 	%r20, %r6;
	@%p5 bra 	$L__BB1_5;
$L__BB1_8:
	setp.ne.s32 	%p6, %r1, 0;
	@%p6 bra 	$L__BB1_10;
	ld.shared.u32 	%r18, [shared_block_sum];
	cvta.to.global.u64 	%rd6, %rd1;
	atom.global.add.u32 	%r19, [%rd6], %r18;
$L__BB1_10:
	ret;

}
	// .globl	_Z17normal_reduce_optPiPKii
.visible .entry _Z17normal_reduce_optPiPKii(
	.param .u64 .ptr .align 1 _Z17normal_reduce_optPiPKii_param_0,
	.param .u64 .ptr .align 1 _Z17normal_reduce_optPiPKii_param_1,
	.param .u32 _Z17normal_reduce_optPiPKii_param_2
)
{
	.reg .pred 	%p<9>;
	.reg .b32 	%r<24>;
	.reg .b64 	%rd<7>;

	ld.param.u64 	%rd1, [_Z17normal_reduce_optPiPKii_param_0];
	ld.param.u64 	%rd2, [_Z17normal_reduce_optPiPKii_param_1];
	ld.param.u32 	%r5, [_Z17normal_reduce_optPiPKii_param_2];
	mov.u32 	%r1, %tid.x;
	mov.u32 	%r6, %ntid.x;
	mov.u32 	%r7, %ctaid.x;
	mad.lo.s32 	%r2, %r6, %r7, %r1;
	setp.ge.s32 	%p1, %r2, %r5;
	shl.b32 	%r8, %r1, 2;
	mov.u32 	%r9, shared_block_sum;
	add.s32 	%r3, %r9, %r8;
	@%p1 bra 	$L__BB2_2;
	cvta.to.global.u64 	%rd3, %rd2;
	mul.wide.s32 	%rd4, %r2, 4;
	add.s64 	%rd5, %rd3, %rd4;
	ld.global.u32 	%r11, [%rd5];
	st.shared.u32 	[%r3], %r11;
	bra.uni 	$L__BB2_3;
$L__BB2_2:
	mov.b32 	%r10, 0;
	st.shared.u32 	[%r3], %r10;
$L__BB2_3:
	bar.sync 	0;
	ld.shared.u32 	%r12, [%r3];
	shfl.sync.down.b32	%r13|%p2, %r12, 16, 31, -1;
	add.s32 	%r14, %r13, %r12;
	shfl.sync.down.b32	%r15|%p3, %r14, 8, 31, -1;
	add.s32 	%r16, %r15, %r14;
	shfl.sync.down.b32	%r17|%p4, %r16, 4, 31, -1;
	add.s32 	%r18, %r17, %r16;
	shfl.sync.down.b32	%r19|%p5, %r18, 2, 31, -1;
	add.s32 	%r20, %r19, %r18;
	shfl.sync.down.b32	%r21|%p6, %r20, 1, 31, -1;
	add.s32 	%r4, %r21, %r20;
	and.b32  	%r22, %r1, 31;
	setp.ne.s32 	%p7, %r22, 0;
	@%p7 bra 	$L__BB2_6;
	st.shared.u32 	[shared_block_sum], %r4;
	setp.ne.s32 	%p8, %r1, 0;
	@%p8 bra 	$L__BB2_6;
	cvta.to.global.u64 	%rd6, %rd1;
	atom.global.add.u32 	%r23, [%rd6], %r4;
$L__BB2_6:
	ret;

}
	// .globl	_Z21normal_reduce_reg_optPiPKii
.visible .entry _Z21normal_reduce_reg_optPiPKii(
	.param .u64 .ptr .align 1 _Z21normal_reduce_reg_optPiPKii_param_0,
	.param .u64 .ptr .align 1 _Z21normal_reduce_reg_optPiPKii_param_1,
	.param .u32 _Z21normal_reduce_reg_optPiPKii_param_2
)
{
	.reg .pred 	%p<8>;
	.reg .b32 	%r<21>;
	.reg .b64 	%rd<7>;

	ld.param.u64 	%rd1, [_Z21normal_reduce_reg_optPiPKii_param_0];
	ld.param.u64 	%rd2, [_Z21normal_reduce_reg_optPiPKii_param_1];
	ld.param.u32 	%r7, [_Z21normal_reduce_reg_optPiPKii_param_2];
	mov.u32 	%r1, %tid.x;
	mov.u32 	%r8, %ntid.x;
	mov.u32 	%r9, %ctaid.x;
	mad.lo.s32 	%r2, %r8, %r9, %r1;
	setp.ge.s32 	%p1, %r2, %r7;
	mov.b32 	%r20, 0;
	@%p1 bra 	$L__BB3_2;
	cvta.to.global.u64 	%rd3, %rd2;
	mul.wide.s32 	%rd4, %r2, 4;
	add.s64 	%rd5, %rd3, %rd4;
	ld.global.u32 	%r20, [%rd5];
$L__BB3_2:
	bar.sync 	0;
	shfl.sync.down.b32	%r10|%p2, %r20, 16, 31, -1;
	add.s32 	%r11, %r10, %r20;
	shfl.sync.down.b32	%r12|%p3, %r11, 8, 31, -1;
	add.s32 	%r13, %r12, %r11;
	shfl.sync.down.b32	%r14|%p4, %r13, 4, 31, -1;
	add.s32 	%r15, %r14, %r13;
	shfl.sync.down.b32	%r16|%p5, %r15, 2, 31, -1;
	add.s32 	%r17, %r16, %r15;
	shfl.sync.down.b32	%r18|%p6, %r17, 1, 31, -1;
	add.s32 	%r5, %r18, %r17;
	setp.ne.s32 	%p7, %r1, 0;
	@%p7 bra 	$L__BB3_4;
	cvta.to.global.u64 	%rd6, %rd1;
	atom.global.add.u32 	%r19, [%rd6], %r5;
$L__BB3_4:
	ret;

}


// ===== COMPILED SASS (sm_100) =====

	.target	sm_100

	.elftype	@"ET_EXEC"


//--------------------- .note.nv.tkinfo           --------------------------
	.section	.note.nv.tkinfo,"",@"SHT_NOTE"
	.sectionflags	@"SHF_NOTE_NV_TKINFO"
	.tkinfo
        /*0018*/ 	.word	0x00000002
        /*0030*/ 	.string	""
        /*0030*/ 	.string	"ptxas"
        /*0030*/ 	.string	"Cuda compilation tools, release 13.0, V13.0.88"
        /*0030*/ 	.string	"Build cuda_13.0.r13.0/compiler.36424714_0"
        /*0030*/ 	.string	"-arch sm_100 -m 64 "



//--------------------- .note.nv.cuinfo           --------------------------
	.section	.note.nv.cuinfo,"",@"SHT_NOTE"
	.sectionflags	@"SHF_NOTE_NV_CUINFO"
        /*0018*/ 	.short	0x0002
        /*001a*/ 	.short	0x0064
        /*001c*/ 	.short	0x0082
	.zero		2


//--------------------- .nv.info                  --------------------------
	.section	.nv.info,"",@"SHT_CUDA_INFO"
	.align	4


	//----- nvinfo : EIATTR_REGCOUNT
	.align		4
        /*0000*/ 	.byte	0x04, 0x2f
        /*0002*/ 	.short	(.L_1 - .L_0)
	.align		4
.L_0:
        /*0004*/ 	.word	index@(_Z11warp_reducePiPKii)
        /*0008*/ 	.word	0x00000020


	//----- nvinfo : EIATTR_FRAME_SIZE
	.align		4
.L_1:
        /*000c*/ 	.byte	0x04, 0x11
        /*000e*/ 	.short	(.L_3 - .L_2)
	.align		4
.L_2:
        /*0010*/ 	.word	index@(_Z11warp_reducePiPKii)
        /*0014*/ 	.word	0x00000000


	//----- nvinfo : EIATTR_REGCOUNT
	.align		4
.L_3:
        /*0018*/ 	.byte	0x04, 0x2f
        /*001a*/ 	.short	(.L_5 - .L_4)
	.align		4
.L_4:
        /*001c*/ 	.word	index@(_Z13normal_reducePiPKii)
        /*0020*/ 	.word	0x00000009


	//----- nvinfo : EIATTR_FRAME_SIZE
	.align		4
.L_5:
        /*0024*/ 	.byte	0x04, 0x11
        /*0026*/ 	.short	(.L_7 - .L_6)
	.align		4
.L_6:
        /*0028*/ 	.word	index@(_Z13normal_reducePiPKii)
        /*002c*/ 	.word	0x00000000


	//----- nvinfo : EIATTR_REGCOUNT
	.align		4
.L_7:
        /*0030*/ 	.byte	0x04, 0x2f
        /*0032*/ 	.short	(.L_9 - .L_8)
	.align		4
.L_8:
        /*0034*/ 	.word	index@(_Z17normal_reduce_optPiPKii)
        /*0038*/ 	.word	0x0000000b


	//----- nvinfo : EIATTR_FRAME_SIZE
	.align		4
.L_9:
        /*003c*/ 	.byte	0x04, 0x11
        /*003e*/ 	.short	(.L_11 - .L_10)
	.align		4
.L_10:
        /*0040*/ 	.word	index@(_Z17normal_reduce_optPiPKii)
        /*0044*/ 	.word	0x00000000


	//----- nvinfo : EIATTR_REGCOUNT
	.align		4
.L_11:
        /*0048*/ 	.byte	0x04, 0x2f
        /*004a*/ 	.short	(.L_13 - .L_12)
	.align		4
.L_12:
        /*004c*/ 	.word	index@(_Z21normal_reduce_reg_optPiPKii)
        /*0050*/ 	.word	0x0000000a


	//----- nvinfo : EIATTR_FRAME_SIZE
	.align		4
.L_13:
        /*0054*/ 	.byte	0x04, 0x11
        /*0056*/ 	.short	(.L_15 - .L_14)
	.align		4
.L_14:
        /*0058*/ 	.word	index@(_Z21normal_reduce_reg_optPiPKii)
        /*005c*/ 	.word	0x00000000


	//----- nvinfo : EIATTR_MIN_STACK_SIZE
	.align		4
.L_15:
        /*0060*/ 	.byte	0x04, 0x12
        /*0062*/ 	.short	(.L_17 - .L_16)
	.align		4
.L_16:
        /*0064*/ 	.word	index@(_Z21normal_reduce_reg_optPiPKii)
        /*0068*/ 	.word	0x00000000


	//----- nvinfo : EIATTR_MIN_STACK_SIZE
	.align		4
.L_17:
        /*006c*/ 	.byte	0x04, 0x12
        /*006e*/ 	.short	(.L_19 - .L_18)
	.align		4
.L_18:
        /*0070*/ 	.word	index@(_Z17normal_reduce_optPiPKii)
        /*0074*/ 	.word	0x00000000


	//----- nvinfo : EIATTR_MIN_STACK_SIZE
	.align		4
.L_19:
        /*0078*/ 	.byte	0x04, 0x12
        /*007a*/ 	.short	(.L_21 - .L_20)
	.align		4
.L_20:
        /*007c*/ 	.word	index@(_Z13normal_reducePiPKii)
        /*0080*/ 	.word	0x00000000


	//----- nvinfo : EIATTR_MIN_STACK_SIZE
	.align		4
.L_21:
        /*0084*/ 	.byte	0x04, 0x12
        /*0086*/ 	.short	(.L_23 - .L_22)
	.align		4
.L_22:
        /*0088*/ 	.word	index@(_Z11warp_reducePiPKii)
        /*008c*/ 	.word	0x00000000
.L_23:


//--------------------- .nv.compat                --------------------------
	.section	.nv.compat,"",@"SHT_CUDA_COMPAT_INFO"
	.align	4
        /*0000*/ 	.byte	0x02, 0x09, 0x00, 0x00, 0x02, 0x02, 0x01, 0x00, 0x02, 0x05, 0x05, 0x00, 0x03, 0x07, 0x01, 0x01
        /*0010*/ 	.byte	0x02, 0x03, 0x00, 0x00, 0x02, 0x06, 0x01, 0x00, 0x04, 0x0b, 0x08, 0x00, 0x09, 0x00, 0x00, 0x00
        /*0020*/ 	.byte	0x00, 0x00, 0x00, 0x00


//--------------------- .nv.info._Z21normal_reduce_reg_optPiPKii --------------------------
	.section	.nv.info._Z21normal_reduce_reg_optPiPKii,"",@"SHT_CUDA_INFO"
	.sectionflags	@""
	.align	4


	//----- nvinfo : EIATTR_CUDA_API_VERSION
	.align		4
        /*0000*/ 	.byte	0x04, 0x37
        /*0002*/ 	.short	(.L_25 - .L_24)
.L_24:
        /*0004*/ 	.word	0x00000082


	//----- nvinfo : EIATTR_KPARAM_INFO
	.align		4
.L_25:
        /*0008*/ 	.byte	0x04, 0x17
        /*000a*/ 	.short	(.L_27 - .L_26)
.L_26:
        /*000c*/ 	.word	0x00000000
        /*0010*/ 	.short	0x0002
        /*0012*/ 	.short	0x0010
        /*0014*/ 	.byte	0x00, 0xf0, 0x11, 0x00


	//----- nvinfo : EIATTR_KPARAM_INFO
	.align		4
.L_27:
        /*0018*/ 	.byte	0x04, 0x17
        /*001a*/ 	.short	(.L_29 - .L_28)
.L_28:
        /*001c*/ 	.word	0x00000000
        /*0020*/ 	.short	0x0001
        /*0022*/ 	.short	0x0008
        /*0024*/ 	.byte	0x00, 0xf5, 0x21, 0x00


	//----- nvinfo : EIATTR_KPARAM_INFO
	.align		4
.L_29:
        /*0028*/ 	.byte	0x04, 0x17
        /*002a*/ 	.short	(.L_31 - .L_30)
.L_30:
        /*002c*/ 	.word	0x00000000
        /*0030*/ 	.short	0x0000
        /*0032*/ 	.short	0x0000
        /*0034*/ 	.byte	0x00, 0xf5, 0x21, 0x00


	//----- nvinfo : EIATTR_SPARSE_MMA_MASK
	.align		4
.L_31:
        /*0038*/ 	.byte	0x03, 0x50
        /*003a*/ 	.short	0x0000


	//----- nvinfo : EIATTR_MAXREG_COUNT
	.align		4
        /*003c*/ 	.byte	0x03, 0x1b
        /*003e*/ 	.short	0x00ff


	//----- nvinfo : EIATTR_NUM_BARRIERS
	.align		4
        /*0040*/ 	.byte	0x02, 0x4c
        /*0042*/ 	.byte	0x01
	.zero		1


	//----- nvinfo : EIATTR_MERCURY_ISA_VERSION
	.align		4
        /*0044*/ 	.byte	0x03, 0x5f
        /*0046*/ 	.short	0x0101


	//----- nvinfo : EIATTR_COOP_GROUP_MASK_REGIDS
	.align		4
        /*0048*/ 	.byte	0x04, 0x29
        /*004a*/ 	.short	(.L_33 - .L_32)


	//   ....[0]....
.L_32:
        /*004c*/ 	.word	0xffffffff


	//   ....[1]....
        /*0050*/ 	.word	0xffffffff


	//   ....[2]....
        /*0054*/ 	.word	0xffffffff


	//   ....[3]....
        /*0058*/ 	.word	0xffffffff


	//   ....[4]....
        /*005c*/ 	.word	0xffffffff


	//----- nvinfo : EIATTR_COOP_GROUP_INSTR_OFFSETS
	.align		4
.L_33:
        /*0060*/ 	.byte	0x04, 0x28
        /*0062*/ 	.short	(.L_35 - .L_34)


	//   ....[0]....
.L_34:
        /*0064*/ 	.word	0x000000f0


	//   ....[1]....
        /*0068*/ 	.word	0x00000130


	//   ....[2]....
        /*006c*/ 	.word	0x00000150


	//   ....[3]....
        /*0070*/ 	.word	0x00000170


	//   ....[4]....
        /*0074*/ 	.word	0x00000190


	//----- nvinfo : EIATTR_VRC_CTA_INIT_COUNT
	.align		4
.L_35:
        /*0078*/ 	.byte	0x02, 0x4a
	.zero		1
	.zero		1


	//----- nvinfo : EIATTR_EXIT_INSTR_OFFSETS
	.align		4
        /*007c*/ 	.byte	0x04, 0x1c
        /*007e*/ 	.short	(.L_37 - .L_36)


	//   ....[0]....
.L_36:
        /*0080*/ 	.word	0x000001a0


	//   ....[1]....
        /*0084*/ 	.word	0x000001e0


	//----- nvinfo : EIATTR_CRS_STACK_SIZE
	.align		4
.L_37:
        /*0088*/ 	.byte	0x04, 0x1e
        /*008a*/ 	.short	(.L_39 - .L_38)
.L_38:
        /*008c*/ 	.word	0x00000000


	//----- nvinfo : EIATTR_CBANK_PARAM_SIZE
	.align		4
.L_39:
        /*0090*/ 	.byte	0x03, 0x19
        /*0092*/ 	.short	0x0014


	//----- nvinfo : EIATTR_PARAM_CBANK
	.align		4
        /*0094*/ 	.byte	0x04, 0x0a
        /*0096*/ 	.short	(.L_41 - .L_40)
	.align		4
.L_40:
        /*0098*/ 	.word	index@(.nv.constant0._Z21normal_reduce_reg_optPiPKii)
        /*009c*/ 	.short	0x0380
        /*009e*/ 	.short	0x0014


	//----- nvinfo : EIATTR_SW_WAR
	.align		4
.L_41:
        /*00a0*/ 	.byte	0x04, 0x36
        /*00a2*/ 	.short	(.L_43 - .L_42)
.L_42:
        /*00a4*/ 	.word	0x00000008
.L_43:


//--------------------- .nv.info._Z17normal_reduce_optPiPKii --------------------------
	.section	.nv.info._Z17normal_reduce_optPiPKii,"",@"SHT_CUDA_INFO"
	.sectionflags	@""
	.align	4


	//----- nvinfo : EIATTR_CUDA_API_VERSION
	.align		4
        /*0000*/ 	.byte	0x04, 0x37
        /*0002*/ 	.short	(.L_45 - .L_44)
.L_44:
        /*0004*/ 	.word	0x00000082


	//----- nvinfo : EIATTR_KPARAM_INFO
	.align		4
.L_45:
        /*0008*/ 	.byte	0x04, 0x17
        /*000a*/ 	.short	(.L_47 - .L_46)
.L_46:
        /*000c*/ 	.word	0x00000000
        /*0010*/ 	.short	0x0002
        /*0012*/ 	.short	0x0010
        /*0014*/ 	.byte	0x00, 0xf0, 0x11, 0x00


	//----- nvinfo : EIATTR_KPARAM_INFO
	.align		4
.L_47:
        /*0018*/ 	.byte	0x04, 0x17
        /*001a*/ 	.short	(.L_49 - .L_48)
.L_48:
        /*001c*/ 	.word	0x00000000
        /*0020*/ 	.short	0x0001
        /*0022*/ 	.short	0x0008
        /*0024*/ 	.byte	0x00, 0xf5, 0x21, 0x00


	//----- nvinfo : EIATTR_KPARAM_INFO
	.align		4
.L_49:
        /*0028*/ 	.byte	0x04, 0x17
        /*002a*/ 	.short	(.L_51 - .L_50)
.L_50:
        /*002c*/ 	.word	0x00000000
        /*0030*/ 	.short	0x0000
        /*0032*/ 	.short	0x0000
        /*0034*/ 	.byte	0x00, 0xf5, 0x21, 0x00


	//----- nvinfo : EIATTR_SPARSE_MMA_MASK
	.align		4
.L_51:
        /*0038*/ 	.byte	0x03, 0x50
        /*003a*/ 	.short	0x0000


	//----- nvinfo : EIATTR_MAXREG_COUNT
	.align		4
        /*003c*/ 	.byte	0x03, 0x1b
        /*003e*/ 	.short	0x00ff


	//----- nvinfo : EIATTR_NUM_BARRIERS
	.align		4
        /*0040*/ 	.byte	0x02, 0x4c
        /*0042*/ 	.byte	0x01
	.zero		1


	//----- nvinfo : EIATTR_MERCURY_ISA_VERSION
	.align		4
        /*0044*/ 	.byte	0x03, 0x5f
        /*0046*/ 	.short	0x0101


	//----- nvinfo : EIATTR_COOP_GROUP_MASK_REGIDS
	.align		4
        /*0048*/ 	.byte	0x04, 0x29
        /*004a*/ 	.short	(.L_53 - .L_52)


	//   ....[0]....
.L_52:
        /*004c*/ 	.word	0xffffffff


	//   ....[1]....
        /*0050*/ 	.word	0xffffffff


	//   ....[2]....
        /*0054*/ 	.word	0xffffffff


	//   ....[3]....
        /*0058*/ 	.word	0xffffffff


	//   ....[4]....
        /*005c*/ 	.word	0xffffffff


	//----- nvinfo : EIATTR_COOP_GROUP_INSTR_OFFSETS
	.align		4
.L_53:
        /*0060*/ 	.byte	0x04, 0x28
        /*0062*/ 	.short	(.L_55 - .L_54)


	//   ....[0]....
.L_54:
        /*0064*/ 	.word	0x00000140


	//   ....[1]....
        /*0068*/ 	.word	0x00000160


	//   ....[2]....
        /*006c*/ 	.word	0x00000180


	//   ....[3]....
        /*0070*/ 	.word	0x000001a0


	//   ....[4]....
        /*0074*/ 	.word	0x000001c0


	//----- nvinfo : EIATTR_VRC_CTA_INIT_COUNT
	.align		4
.L_55:
        /*0078*/ 	.byte	0x02, 0x4a
	.zero		1
	.zero		1


	//----- nvinfo : EIATTR_EXIT_INSTR_OFFSETS
	.align		4
        /*007c*/ 	.byte	0x04, 0x1c
        /*007e*/ 	.short	(.L_57 - .L_56)


	//   ....[0]....
.L_56:
        /*0080*/ 	.word	0x000001d0


	//   ....[1]....
        /*0084*/ 	.word	0x00000210


	//   ....[2]....
        /*0088*/ 	.word	0x00000240


	//----- nvinfo : EIATTR_CBANK_PARAM_SIZE
	.align		4
.L_57:
        /*008c*/ 	.byte	0x03, 0x19
        /*008e*/ 	.short	0x0014


	//----- nvinfo : EIATTR_PARAM_CBANK
	.align		4
        /*0090*/ 	.byte	0x04, 0x0a
        /*0092*/ 	.short	(.L_59 - .L_58)
	.align		4
.L_58:
        /*0094*/ 	.word	index@(.nv.constant0._Z17normal_reduce_optPiPKii)
        /*0098*/ 	.short	0x0380
        /*009a*/ 	.short	0x0014


	//----- nvinfo : EIATTR_SW_WAR
	.align		4
.L_59:
        /*009c*/ 	.byte	0x04, 0x36
        /*009e*/ 	.short	(.L_61 - .L_60)
.L_60:
        /*00a0*/ 	.word	0x00000008
.L_61:


//--------------------- .nv.info._Z13normal_reducePiPKii --------------------------
	.section	.nv.info._Z13normal_reducePiPKii,"",@"SHT_CUDA_INFO"
	.sectionflags	@""
	.align	4


	//----- nvinfo : EIATTR_CUDA_API_VERSION
	.align		4
        /*0000*/ 	.byte	0x04, 0x37
        /*0002*/ 	.short	(.L_63 - .L_62)
.L_62:
        /*0004*/ 	.word	0x00000082


	//----- nvinfo : EIATTR_KPARAM_INFO
	.align		4
.L_63:
        /*0008*/ 	.byte	0x04, 0x17
        /*000a*/ 	.short	(.L_65 - .L_64)
.L_64:
        /*000c*/ 	.word	0x00000000
        /*0010*/ 	.short	0x0002
        /*0012*/ 	.short	0x0010
        /*0014*/ 	.byte	0x00, 0xf0, 0x11, 0x00


	//----- nvinfo : EIATTR_KPARAM_INFO
	.align		4
.L_65:
        /*0018*/ 	.byte	0x04, 0x17
        /*001a*/ 	.short	(.L_67 - .L_66)
.L_66:
        /*001c*/ 	.word	0x00000000
        /*0020*/ 	.short	0x0001
        /*0022*/ 	.short	0x0008
        /*0024*/ 	.byte	0x00, 0xf5, 0x21, 0x00


	//----- nvinfo : EIATTR_KPARAM_INFO
	.align		4
.L_67:
        /*0028*/ 	.byte	0x04, 0x17
        /*002a*/ 	.short	(.L_69 - .L_68)
.L_68:
        /*002c*/ 	.word	0x00000000
        /*0030*/ 	.short	0x0000
        /*0032*/ 	.short	0x0000
        /*0034*/ 	.byte	0x00, 0xf5, 0x21, 0x00


	//----- nvinfo : EIATTR_SPARSE_MMA_MASK
	.align		4
.L_69:
        /*0038*/ 	.byte	0x03, 0x50
        /*003a*/ 	.short	0x0000


	//----- nvinfo : EIATTR_MAXREG_COUNT
	.align		4
        /*003c*/ 	.byte	0x03, 0x1b
        /*003e*/ 	.short	0x00ff


	//----- nvinfo : EIATTR_NUM_BARRIERS
	.align		4
        /*0040*/ 	.byte	0x02, 0x4c
        /*0042*/ 	.byte	0x01
	.zero		1


	//----- nvinfo : EIATTR_MERCURY_ISA_VERSION
	.align		4
        /*0044*/ 	.byte	0x03, 0x5f
        /*0046*/ 	.short	0x0101


	//----- nvinfo : EIATTR_VRC_CTA_INIT_COUNT
	.align		4
        /*0048*/ 	.byte	0x02, 0x4a
	.zero		1
	.zero		1


	//----- nvinfo : EIATTR_EXIT_INSTR_OFFSETS
	.align		4
        /*004c*/ 	.byte	0x04, 0x1c
        /*004e*/ 	.short	(.L_71 - .L_70)


	//   ....[0]....
.L_70:
        /*0050*/ 	.word	0x00000080


	//   ....[1]....
        /*0054*/ 	.word	0x00000230


	//   ....[2]....
        /*0058*/ 	.word	0x000002a0


	//----- nvinfo : EIATTR_CBANK_PARAM_SIZE
	.align		4
.L_71:
        /*005c*/ 	.byte	0x03, 0x19
        /*005e*/ 	.short	0x0014


	//----- nvinfo : EIATTR_PARAM_CBANK
	.align		4
        /*0060*/ 	.byte	0x04, 0x0a
        /*0062*/ 	.short	(.L_73 - .L_72)
	.align		4
.L_72:
        /*0064*/ 	.word	index@(.nv.constant0._Z13normal_reducePiPKii)
        /*0068*/ 	.short	0x0380
        /*006a*/ 	.short	0x0014


	//----- nvinfo : EIATTR_SW_WAR
	.align		4
.L_73:
        /*006c*/ 	.byte	0x04, 0x36
        /*006e*/ 	.short	(.L_75 - .L_74)
.L_74:
        /*0070*/ 	.word	0x00000008
.L_75:


//--------------------- .nv.info._Z11warp_reducePiPKii --------------------------
	.section	.nv.info._Z11warp_reducePiPKii,"",@"SHT_CUDA_INFO"
	.sectionflags	@""
	.align	4


	//----- nvinfo : EIATTR_CUDA_API_VERSION
	.align		4
        /*0000*/ 	.byte	0x04, 0x37
        /*0002*/ 	.short	(.L_77 - .L_76)
.L_76:
        /*0004*/ 	.word	0x00000082


	//----- nvinfo : EIATTR_KPARAM_INFO
	.align		4
.L_77:
        /*0008*/ 	.byte	0x04, 0x17
        /*000a*/ 	.short	(.L_79 - .L_78)
.L_78:
        /*000c*/ 	.word	0x00000000
        /*0010*/ 	.short	0x0002
        /*0012*/ 	.short	0x0010
        /*0014*/ 	.byte	0x00, 0xf0, 0x11, 0x00


	//----- nvinfo : EIATTR_KPARAM_INFO
	.align		4
.L_79:
        /*0018*/ 	.byte	0x04, 0x17
        /*001a*/ 	.short	(.L_81 - .L_80)
.L_80:
        /*001c*/ 	.word	0x00000000
        /*0020*/ 	.short	0x0001
        /*0022*/ 	.short	0x0008
        /*0024*/ 	.byte	0x00, 0xf5, 0x21, 0x00


	//----- nvinfo : EIATTR_KPARAM_INFO
	.align		4
.L_81:
        /*0028*/ 	.byte	0x04, 0x17
        /*002a*/ 	.short	(.L_83 - .L_82)
.L_82:
        /*002c*/ 	.word	0x00000000
        /*0030*/ 	.short	0x0000
        /*0032*/ 	.short	0x0000
        /*0034*/ 	.byte	0x00, 0xf5, 0x21, 0x00


	//----- nvinfo : EIATTR_SPARSE_MMA_MASK
	.align		4
.L_83:
        /*0038*/ 	.byte	0x03, 0x50
        /*003a*/ 	.short	0x0000


	//----- nvinfo : EIATTR_MAXREG_COUNT
	.align		4
        /*003c*/ 	.byte	0x03, 0x1b
        /*003e*/ 	.short	0x00ff


	//----- nvinfo : EIATTR_MERCURY_ISA_VERSION
	.align		4
        /*0040*/ 	.byte	0x03, 0x5f
        /*0042*/ 	.short	0x0101


	//----- nvinfo : EIATTR_COOP_GROUP_MASK_REGIDS
	.align		4
        /*0044*/ 	.byte	0x04, 0x29
        /*0046*/ 	.short	(.L_85 - .L_84)


	//   ....[0]....
.L_84:
        /*0048*/ 	.word	0xffffffff


	//   ....[1]....
        /*004c*/ 	.word	0xffffffff


	//   ....[2]....
        /*0050*/ 	.word	0xffffffff


	//   ....[3]....
        /*0054*/ 	.word	0xffffffff


	//   ....[4]....
        /*0058*/ 	.word	0xffffffff


	//   ....[5]....
        /*005c*/ 	.word	0xffffffff


	//   ....[6]....
        /*0060*/ 	.word	0xffffffff


	//   ....[7]....
        /*0064*/ 	.word	0xffffffff


	//   ....[8]....
        /*0068*/ 	.word	0xffffffff


	//   ....[9]....
        /*006c*/ 	.word	0xffffffff


	//   ....[10]....
        /*0070*/ 	.word	0xffffffff


	//   ....[11]....
        /*0074*/ 	.word	0xffffffff


	//   ....[12]....
        /*0078*/ 	.word	0xffffffff


	//   ....[13]....
        /*007c*/ 	.word	0xffffffff


	//   ....[14]....
        /*0080*/ 	.word	0xffffffff


	//   ....[15]....
        /*0084*/ 	.word	0xffffffff


	//   ....[16]....
        /*0088*/ 	.word	0xffffffff


	//   ....[17]....
        /*008c*/ 	.word	0xffffffff


	//   ....[18]....
        /*0090*/ 	.word	0xffffffff


	//   ....[19]....
        /*0094*/ 	.word	0xffffffff


	//   ....[20]....
        /*0098*/ 	.word	0xffffffff


	//   ....[21]....
        /*009c*/ 	.word	0xffffffff


	//   ....[22]....
        /*00a0*/ 	.word	0xffffffff


	//   ....[23]....
        /*00a4*/ 	.word	0xffffffff


	//   ....[24]....
        /*00a8*/ 	.word	0xffffffff


	//   ....[25]....
        /*00ac*/ 	.word	0xffffffff


	//   ....[26]....
        /*00b0*/ 	.word	0xffffffff


	//   ....[27]....
        /*00b4*/ 	.word	0xffffffff


	//   ....[28]....
        /*00b8*/ 	.word	0xffffffff


	//   ....[29]....
        /*00bc*/ 	.word	0xffffffff


	//   ....[30]....
        /*00c0*/ 	.word	0xffffffff


	//   ....[31]....
        /*00c4*/ 	.word	0xffffffff


	//   ....[32]....
        /*00c8*/ 	.word	0xffffffff


	//   ....[33]....
        /*00cc*/ 	.word	0xffffffff


	//   ....[34]....
        /*00d0*/ 	.word	0xffffffff


	//   ....[35]....
        /*00d4*/ 	.word	0xffffffff


	//   ....[36]....
        /*00d8*/ 	.word	0xffffffff


	//   ....[37]....
        /*00dc*/ 	.word	0xffffffff


	//   ....[38]....
        /*00e0*/ 	.word	0xffffffff


	//   ....[39]....
        /*00e4*/ 	.word	0xffffffff


	//   ....[40]....
        /*00e8*/ 	.word	0xffffffff


	//   ....[41]....
        /*00ec*/ 	.word	0xffffffff


	//   ....[42]....
        /*00f0*/ 	.word	0xffffffff


	//   ....[43]....
        /*00f4*/ 	.word	0xffffffff


	//   ....[44]....
        /*00f8*/ 	.word	0xffffffff


	//   ....[45]....
        /*00fc*/ 	.word	0xffffffff


	//   ....[46]....
        /*0100*/ 	.word	0xffffffff


	//   ....[47]....
        /*0104*/ 	.word	0xffffffff


	//   ....[48]....
        /*0108*/ 	.word	0xffffffff


	//   ....[49]....
        /*010c*/ 	.word	0xffffffff


	//   ....[50]....
        /*0110*/ 	.word	0xffffffff


	//   ....[51]....
        /*0114*/ 	.word	0xffffffff


	//   ....[52]....
        /*0118*/ 	.word	0xffffffff


	//   ....[53]....
        /*011c*/ 	.word	0xffffffff


	//   ....[54]....
        /*0120*/ 	.word	0xffffffff


	//   ....[55]....
        /*0124*/ 	.word	0xffffffff


	//   ....[56]....
        /*0128*/ 	.word	0xffffffff


	//   ....[57]....
        /*012c*/ 	.word	0xffffffff


	//   ....[58]....
        /*0130*/ 	.word	0xffffffff


	//   ....[59]....
        /*0134*/ 	.word	0xffffffff


	//   ....[60]....
        /*0138*/ 	.word	0xffffffff


	//   ....[61]....
        /*013c*/ 	.word	0xffffffff


	//   ....[62]....
        /*0140*/ 	.word	0xffffffff


	//   ....[63]....
        /*0144*/ 	.word	0xffffffff


	//   ....[64]....
        /*0148*/ 	.word	0xffffffff


	//   ....[65]....
        /*014c*/ 	.word	0xffffffff


	//   ....[66]....
        /*0150*/ 	.word	0xffffffff


	//   ....[67]....
        /*0154*/ 	.word	0xffffffff


	//   ....[68]....
        /*0158*/ 	.word	0xffffffff


	//   ....[69]....
        /*015c*/ 	.word	0xffffffff


	//   ....[70]....
        /*0160*/ 	.word	0xffffffff


	//   ....[71]....
        /*0164*/ 	.word	0xffffffff


	//   ....[72]....
        /*0168*/ 	.word	0xffffffff


	//   ....[73]....
        /*016c*/ 	.word	0xffffffff


	//   ....[74]....
        /*0170*/ 	.word	0xffffffff


	//----- nvinfo : EIATTR_COOP_GROUP_INSTR_OFFSETS
	.align		4
.L_85:
        /*0174*/ 	.byte	0x04, 0x28
        /*0176*/ 	.short	(.L_87 - .L_86)


	//   ....[0]....
.L_86:
        /*0178*/ 	.word	0x000002f0


	//   ....[1]....
        /*017c*/ 	.word	0x00000300


	//   ....[2]....
        /*0180*/ 	.word	0x00000310


	//   ....[3]....
        /*0184*/ 	.word	0x00000320


	//   ....[4]....
        /*0188*/ 	.word	0x00000330


	//   ....[5]....
        /*018c*/ 	.word	0x00000340


	//   ....[6]....
        /*0190*/ 	.word	0x00000350


	//   ....[7]....
        /*0194*/ 	.word	0x00000360


	//   ....[8]....
        /*0198*/ 	.word	0x000003a0


	//   ....[9]....
        /*019c*/ 	.word	0x000003c0


	//   ....[10]....
        /*01a0*/ 	.word	0x000003e0


	//   ....[11]....
        /*01a4*/ 	.word	0x00000400


	//   ....[12]....
        /*01a8*/ 	.word	0x00000420


	//   ....[13]....
        /*01ac*/ 	.word	0x00000440


	//   ....[14]....
        /*01b0*/ 	.word	0x00000450


	//   ....[15]....
        /*01b4*/ 	.word	0x00000460


	//   ....[16]....
        /*01b8*/ 	.word	0x000004a0


	//   ....[17]....
        /*01bc*/ 	.word	0x000004c0


	//   ....[18]....
        /*01c0*/ 	.word	0x000004e0


	//   ....[19]....
        /*01c4*/ 	.word	0x00000500


	//   ....[20]....
        /*01c8*/ 	.word	0x00000520


	//   ....[21]....
        /*01cc*/ 	.word	0x00000540


	//   ....[22]....
        /*01d0*/ 	.word	0x00000550


	//   ....[23]....
        /*01d4*/ 	.word	0x00000560


	//   ....[24]....
        /*01d8*/ 	.word	0x000005a0


	//   ....[25]....
        /*01dc*/ 	.word	0x000005c0


	//   ....[26]....
        /*01e0*/ 	.word	0x000005e0


	//   ....[27]....
        /*01e4*/ 	.word	0x00000600


	//   ....[28]....
        /*01e8*/ 	.word	0x00000620


	//   ....[29]....
        /*01ec*/ 	.word	0x00000640


	//   ....[30]....
        /*01f0*/ 	.word	0x00000650


	//   ....[31]....
        /*01f4*/ 	.word	0x00000660


	//   ....[32]....
        /*01f8*/ 	.word	0x000006a0


	//   ....[33]....
        /*01fc*/ 	.word	0x000006c0


	//   ....[34]....
        /*0200*/ 	.word	0x000006e0


	//   ....[35]....
        /*0204*/ 	.word	0x00000700


	//   ....[36]....
        /*0208*/ 	.word	0x00000720


	//   ....[37]....
        /*020c*/ 	.word	0x00000740


	//   ....[38]....
        /*0210*/ 	.word	0x00000750


	//   ....[39]....
        /*0214*/ 	.word	0x00000760


	//   ....[40]....
        /*0218*/ 	.word	0x00000a00


	//   ....[41]....
        /*021c*/ 	.word	0x00000a10


	//   ....[42]....
        /*0220*/ 	.word	0x00000a20


	//   ....[43]....
        /*0224*/ 	.word	0x00000a30


	//   ....[44]....
        /*0228*/ 	.word	0x00000a60


	//   ....[45]....
        /*022c*/ 	.word	0x00000a80


	//   ....[46]....
        /*0230*/ 	.word	0x00000aa0


	//   ....[47]....
        /*0234*/ 	.word	0x00000ab0


	//   ....[48]....
        /*0238*/ 	.word	0x00000ae0


	//   ....[49]....
        /*023c*/ 	.word	0x00000b00


	//   ....[50]....
        /*0240*/ 	.word	0x00000b20


	//   ....[51]....
        /*0244*/ 	.word	0x00000b30


	//   ....[52]....
        /*0248*/ 	.word	0x00000b60


	//   ....[53]....
        /*024c*/ 	.word	0x00000b80


	//   ....[54]....
        /*0250*/ 	.word	0x00000ba0


	//   ....[55]....
        /*0254*/ 	.word	0x00000bb0


	//   ....[56]....
        /*0258*/ 	.word	0x00000bf0


	//   ....[57]....
        /*025c*/ 	.word	0x00000c10


	//   ....[58]....
        /*0260*/ 	.word	0x00000c20


	//   ....[59]....
        /*0264*/ 	.word	0x00000c30


	//   ....[60]....
        /*0268*/ 	.word	0x00000db0


	//   ....[61]....
        /*026c*/ 	.word	0x00000dc0


	//   ....[62]....
        /*0270*/ 	.word	0x00000df0


	//   ....[63]....
        /*0274*/ 	.word	0x00000e00


	//   ....[64]....
        /*0278*/ 	.word	0x00000e30


	//   ....[65]....
        /*027c*/ 	.word	0x00000e40


	//   ....[66]....
        /*0280*/ 	.word	0x00000e70


	//   ....[67]....
        /*0284*/ 	.word	0x00000e80


	//   ....[68]....
        /*0288*/ 	.word	0x00000eb0


	//   ....[69]....
        /*028c*/ 	.word	0x00000ec0


	//   ....[70]....
        /*0290*/ 	.word	0x00000f80


	//   ....[71]....
        /*0294*/ 	.word	0x00000fa0


	//   ....[72]....
        /*0298*/ 	.word	0x00000fc0


	//   ....[73]....
        /*029c*/ 	.word	0x00000fe0


	//   ....[74]....
        /*02a0*/ 	.word	0x00001000


	//----- nvinfo : EIATTR_VRC_CTA_INIT_COUNT
	.align		4
.L_87:
        /*02a4*/ 	.byte	0x02, 0x4a
	.zero		1
	.zero		1


	//----- nvinfo : EIATTR_EXIT_INSTR_OFFSETS
	.align		4
        /*02a8*/ 	.byte	0x04, 0x1c
        /*02aa*/ 	.short	(.L_89 - .L_88)


	//   ....[0]....
.L_88:
        /*02ac*/ 	.word	0x00000040


	//   ....[1]....
        /*02b0*/ 	.word	0x00001050


	//   ....[2]....
        /*02b4*/ 	.word	0x00001080


	//----- nvinfo : EIATTR_CBANK_PARAM_SIZE
	.align		4
.L_89:
        /*02b8*/ 	.byte	0x03, 0x19
        /*02ba*/ 	.short	0x0014


	//----- nvinfo : EIATTR_PARAM_CBANK
	.align		4
        /*02bc*/ 	.byte	0x04, 0x0a
        /*02be*/ 	.short	(.L_91 - .L_90)
	.align		4
.L_90:
        /*02c0*/ 	.word	index@(.nv.constant0._Z11warp_reducePiPKii)
        /*02c4*/ 	.short	0x0380
        /*02c6*/ 	.short	0x0014


	//----- nvinfo : EIATTR_SW_WAR
	.align		4
.L_91:
        /*02c8*/ 	.byte	0x04, 0x36
        /*02ca*/ 	.short	(.L_93 - .L_92)
.L_92:
        /*02cc*/ 	.word	0x00000008
.L_93:


//--------------------- .nv.callgraph             --------------------------
	.section	.nv.callgraph,"",@"SHT_CUDA_CALLGRAPH"
	.align	4
	.sectionentsize	8
	.align		4
        /*0000*/ 	.word	0x00000000
	.align		4
        /*0004*/ 	.word	0xffffffff
	.align		4
        /*0008*/ 	.word	0x00000000
	.align		4
        /*000c*/ 	.word	0xfffffffe
	.align		4
        /*0010*/ 	.word	0x00000000
	.align		4
        /*0014*/ 	.word	0xfffffffd
	.align		4
        /*0018*/ 	.word	0x00000000
	.align		4
        /*001c*/ 	.word	0xfffffffc


//--------------------- .text._Z21normal_reduce_reg_optPiPKii --------------------------
	.section	.text._Z21normal_reduce_reg_optPiPKii,"ax",@progbits
	.align	128
        .global         _Z21normal_reduce_reg_optPiPKii
        .type           _Z21normal_reduce_reg_optPiPKii,@function
        .size           _Z21normal_reduce_reg_optPiPKii,(.L_x_13 - _Z21normal_reduce_reg_optPiPKii)
        .other          _Z21normal_reduce_reg_optPiPKii,@"STO_CUDA_ENTRY STV_DEFAULT"
_Z21normal_reduce_reg_optPiPKii:
.text._Z21normal_reduce_reg_optPiPKii:
[----:B------:R-:W-:Y:S01]  /*0000*/  LDC R1, c[0x0][0x37c] ;  /* 0x0000df00ff017b82 */ /* 0x000fe20000000800 */
[----:B------:R-:W0:Y:S01]  /*0010*/  S2R R6, SR_TID.X ;  /* 0x0000000000067919 */ /* 0x000e220000002100 */
[----:B------:R-:W0:Y:S01]  /*0020*/  LDCU UR4, c[0x0][0x360] ;  /* 0x00006c00ff0477ac */ /* 0x000e220008000800 */
[----:B------:R-:W-:Y:S01]  /*0030*/  BSSY.RECONVERGENT B0, `(.L_x_0) ;  /* 0x000000b000007945 */ /* 0x000fe20003800200 */
[----:B------:R-:W-:Y:S01]  /*0040*/  IMAD.MOV.U32 R2, RZ, RZ, RZ ;  /* 0x000000ffff027224 */ /* 0x000fe200078e00ff */
[----:B------:R-:W0:Y:S01]  /*0050*/  S2R R5, SR_CTAID.X ;  /* 0x0000000000057919 */ /* 0x000e220000002500 */
[----:B------:R-:W1:Y:S01]  /*0060*/  LDCU UR5, c[0x0][0x390] ;  /* 0x00007200ff0577ac */ /* 0x000e620008000800 */
[----:B0-----:R-:W-:-:S05]  /*0070*/  IMAD R5, R5, UR4, R6 ;  /* 0x0000000405057c24 */ /* 0x001fca000f8e0206 */
[----:B-1----:R-:W-:Y:S01]  /*0080*/  ISETP.GE.AND P0, PT, R5, UR5, PT ;  /* 0x0000000505007c0c */ /* 0x002fe2000bf06270 */
[----:B------:R-:W0:-:S12]  /*0090*/  LDCU.64 UR4, c[0x0][0x358] ;  /* 0x00006b00ff0477ac */ /* 0x000e180008000a00 */
[----:B------:R-:W-:Y:S05]  /*00a0*/  @P0 BRA `(.L_x_1) ;  /* 0x00000000000c0947 */ /* 0x000fea0003800000 */
[----:B------:R-:W1:Y:S02]  /*00b0*/  LDC.64 R2, c[0x0][0x388] ;  /* 0x0000e200ff027b82 */ /* 0x000e640000000a00 */
[----:B-1----:R-:W-:-:S06]  /*00c0*/  IMAD.WIDE R2, R5, 0x4, R2 ;  /* 0x0000000405027825 */ /* 0x002fcc00078e0202 */
[----:B0-----:R1:W5:Y:S02]  /*00d0*/  LDG.E R2, desc[UR4][R2.64] ;  /* 0x0000000402027981 */ /* 0x001364000c1e1900 */
.L_x_1:
[----:B0-----:R-:W-:Y:S05]  /*00e0*/  BSYNC.RECONVERGENT B0 ;  /* 0x0000000000007941 */ /* 0x001fea0003800200 */
.L_x_0:
[----:B-1---5:R-:W0:Y:S01]  /*00f0*/  SHFL.DOWN PT, R3, R2, 0x10, 0x1f ;  /* 0x0a001f0002037f89 */ /* 0x022e2200000e0000 */
[----:B------:R-:W-:Y:S01]  /*0100*/  BAR.SYNC.DEFER_BLOCKING 0x0 ;  /* 0x0000000000007b1d */ /* 0x000fe20000010000 */
[----:B------:R-:W-:Y:S01]  /*0110*/  ISETP.NE.AND P0, PT, R6, RZ, PT ;  /* 0x000000ff0600720c */ /* 0x000fe20003f05270 */
[----:B0-----:R-:W-:-:S05]  /*0120*/  IMAD.IADD R3, R3, 0x1, R2 ;  /* 0x0000000103037824 */ /* 0x001fca00078e0202 */
[----:B------:R-:W0:Y:S02]  /*0130*/  SHFL.DOWN PT, R0, R3, 0x8, 0x1f ;  /* 0x09001f0003007f89 */ /* 0x000e2400000e0000 */
[----:B0-----:R-:W-:-:S05]  /*0140*/  IADD3 R0, PT, PT, R3, R0, RZ ;  /* 0x0000000003007210 */ /* 0x001fca0007ffe0ff */
[----:B------:R-:W0:Y:S02]  /*0150*/  SHFL.DOWN PT, R5, R0, 0x4, 0x1f ;  /* 0x08801f0000057f89 */ /* 0x000e2400000e0000 */
[----:B0-----:R-:W-:-:S05]  /*0160*/  IMAD.IADD R5, R0, 0x1, R5 ;  /* 0x0000000100057824 */ /* 0x001fca00078e0205 */
[----:B------:R-:W0:Y:S02]  /*0170*/  SHFL.DOWN PT, R4, R5, 0x2, 0x1f ;  /* 0x08401f0005047f89 */ /* 0x000e2400000e0000 */
[----:B0-----:R-:W-:-:S05]  /*0180*/  IADD3 R4, PT, PT, R5, R4, RZ ;  /* 0x0000000405047210 */ /* 0x001fca0007ffe0ff */
[----:B------:R0:W1:Y:S01]  /*0190*/  SHFL.DOWN PT, R7, R4, 0x1, 0x1f ;  /* 0x08201f0004077f89 */ /* 0x00006200000e0000 */
[----:B------:R-:W-:Y:S05]  /*01a0*/  @P0 EXIT ;  /* 0x000000000000094d */ /* 0x000fea0003800000 */
[----:B------:R-:W2:Y:S01]  /*01b0*/  LDC.64 R2, c[0x0][0x380] ;  /* 0x0000e000ff027b82 */ /* 0x000ea20000000a00 */
[----:B-1----:R-:W-:-:S05]  /*01c0*/  IADD3 R7, PT, PT, R4, R7, RZ ;  /* 0x0000000704077210 */ /* 0x002fca0007ffe0ff */
[----:B--2---:R-:W-:Y:S01]  /*01d0*/  REDG.E.ADD.STRONG.GPU desc[UR4][R2.64], R7 ;  /* 0x000000070200798e */ /* 0x004fe2000c12e104 */
[----:B------:R-:W-:Y:S05]  /*01e0*/  EXIT ;  /* 0x000000000000794d */ /* 0x000fea0003800000 */
.L_x_2:
[----:B------:R-:W-:-:S00]  /*01f0*/  BRA `(.L_x_2) ;  /* 0xfffffffc00fc7947 */ /* 0x000fc0000383ffff */
[----:B------:R-:W-:-:S00]  /*0200*/  NOP ;  /* 0x0000000000007918 */ /* 0x000fc00000000000 */
[----:B------:R-:W-:-:S00]  /*0210*/  NOP ;  /* 0x0000000000007918 */ /* 0x000fc00000000000 */
[----:B------:R-:W-:-:S00]  /*0220*/  NOP ;  /* 0x0000000000007918 */ /* 0x000fc00000000000 */
[----:B------:R-:W-:-:S00]  /*0230*/  NOP ;  /* 0x0000000000007918 */ /* 0x000fc00000000000 */
[----:B------:R-:W-:-:S00]  /*0240*/  NOP ;  /* 0x0000000000007918 */ /* 0x000fc00000000000 */
[----:B------:R-:W-:-:S00]  /*0250*/  NOP ;  /* 0x0000000000007918 */ /* 0x000fc00000000000 */
[----:B------:R-:W-:-:S00]  /*0260*/  NOP ;  /* 0x0000000000007918 */ /* 0x000fc00000000000 */
[----:B------:R-:W-:-:S00]  /*0270*/  NOP ;  /* 0x0000000000007918 */ /* 0x000fc00000000000 */
.L_x_13:


//--------------------- .text._Z17normal_reduce_optPiPKii --------------------------
	.section	.text._Z17normal_reduce_optPiPKii,"ax",@progbits
	.align	128
        .global         _Z17normal_reduce_optPiPKii
        .type           _Z17normal_reduce_optPiPKii,@function
        .size           _Z17normal_reduce_optPiPKii,(.L_x_14 - _Z17normal_reduce_optPiPKii)
        .other          _Z17normal_reduce_optPiPKii,@"STO_CUDA_ENTRY STV_DEFAULT"
_Z17normal_reduce_optPiPKii:
.text._Z17normal_reduce_optPiPKii:
[----:B------:R-:W-:Y:S01]  /*0000*/  LDC R1, c[0x0][0x37c] ;  /* 0x0000df00ff017b82 */ /* 0x000fe20000000800 */
[----:B------:R-:W0:Y:S01]  /*0010*/  S2R R8, SR_TID.X ;  /* 0x0000000000087919 */ /* 0x000e220000002100 */
[----:B------:R-:W0:Y:S01]  /*0020*/  LDCU UR4, c[0x0][0x360] ;  /* 0x00006c00ff0477ac */ /* 0x000e220008000800 */
[----:B------:R-:W0:Y:S01]  /*0030*/  S2R R5, SR_CTAID.X ;  /* 0x0000000000057919 */ /* 0x000e220000002500 */
[----:B------:R-:W1:Y:S01]  /*0040*/  LDCU UR5, c[0x0][0x390] ;  /* 0x00007200ff0577ac */ /* 0x000e620008000800 */
[----:B------:R-:W2:Y:S01]  /*0050*/  LDCU.64 UR6, c[0x0][0x358] ;  /* 0x00006b00ff0677ac */ /* 0x000ea20008000a00 */
[----:B0-----:R-:W-:-:S05]  /*0060*/  IMAD R5, R5, UR4, R8 ;  /* 0x0000000405057c24 */ /* 0x001fca000f8e0208 */
[----:B-1----:R-:W-:-:S13]  /*0070*/  ISETP.GE.AND P0, PT, R5, UR5, PT ;  /* 0x0000000505007c0c */ /* 0x002fda000bf06270 */
[----:B------:R-:W0:Y:S02]  /*0080*/  @!P0 LDC.64 R2, c[0x0][0x388] ;  /* 0x0000e200ff028b82 */ /* 0x000e240000000a00 */
[----:B0-----:R-:W-:-:S06]  /*0090*/  @!P0 IMAD.WIDE R2, R5, 0x4, R2 ;  /* 0x0000000405028825 */ /* 0x001fcc00078e0202 */
[----:B--2---:R-:W2:Y:S01]  /*00a0*/  @!P0 LDG.E R3, desc[UR6][R2.64] ;  /* 0x0000000602038981 */ /* 0x004ea2000c1e1900 */
[----:B------:R-:W0:Y:S01]  /*00b0*/  S2UR UR5, SR_CgaCtaId ;  /* 0x00000000000579c3 */ /* 0x000e220000008800 */
[----:B------:R-:W-:Y:S02]  /*00c0*/  UMOV UR4, 0x400 ;  /* 0x0000040000047882 */ /* 0x000fe40000000000 */
[----:B0-----:R-:W-:-:S06]  /*00d0*/  ULEA UR4, UR5, UR4, 0x18 ;  /* 0x0000000405047291 */ /* 0x001fcc000f8ec0ff */
[----:B------:R-:W-:-:S05]  /*00e0*/  LEA R0, R8, UR4, 0x2 ;  /* 0x0000000408007c11 */ /* 0x000fca000f8e10ff */
[----:B--2---:R-:W-:Y:S04]  /*00f0*/  @!P0 STS [R0], R3 ;  /* 0x0000000300008388 */ /* 0x004fe80000000800 */
[----:B------:R-:W-:Y:S01]  /*0100*/  @P0 STS [R0], RZ ;  /* 0x000000ff00000388 */ /* 0x000fe20000000800 */
[----:B------:R-:W-:Y:S01]  /*0110*/  BAR.SYNC.DEFER_BLOCKING 0x0 ;  /* 0x0000000000007b1d */ /* 0x000fe20000010000 */
[----:B------:R-:W-:-:S05]  /*0120*/  LOP3.LUT P0, RZ, R8, 0x1f, RZ, 0xc0, !PT ;  /* 0x0000001f08ff7812 */ /* 0x000fca000780c0ff */
[----:B------:R-:W0:Y:S04]  /*0130*/  LDS R4, [R0] ;  /* 0x0000000000047984 */ /* 0x000e280000000800 */
[----:B0-----:R-:W0:Y:S02]  /*0140*/  SHFL.DOWN PT, R5, R4, 0x10, 0x1f ;  /* 0x0a001f0004057f89 */ /* 0x001e2400000e0000 */
        /* <DEDUP_REMOVED lines=9> */
[----:B------:R-:W-:Y:S01]  /*01e0*/  ISETP.NE.AND P0, PT, R8, RZ, PT ;  /* 0x000000ff0800720c */ /* 0x000fe20003f05270 */
[----:B-1----:R-:W-:-:S05]  /*01f0*/  IMAD.IADD R5, R6, 0x1, R3 ;  /* 0x0000000106057824 */ /* 0x002fca00078e0203 */
[----:B------:R1:W-:Y:S07]  /*0200*/  STS [UR4], R5 ;  /* 0x00000005ff007988 */ /* 0x0003ee0008000804 */
[----:B------:R-:W-:Y:S05]  /*0210*/  @P0 EXIT ;  /* 0x000000000000094d */ /* 0x000fea0003800000 */
[----:B------:R-:W2:Y:S02]  /*0220*/  LDC.64 R2, c[0x0][0x380] ;  /* 0x0000e000ff027b82 */ /* 0x000ea40000000a00 */
[----:B--2---:R-:W-:Y:S01]  /*0230*/  REDG.E.ADD.STRONG.GPU desc[UR6][R2.64], R5 ;  /* 0x000000050200798e */ /* 0x004fe2000c12e106 */
[----:B------:R-:W-:Y:S05]  /*0240*/  EXIT ;  /* 0x000000000000794d */ /* 0x000fea0003800000 */
.L_x_3:
        /* <DEDUP_REMOVED lines=11> */
.L_x_14:


//--------------------- .text._Z13normal_reducePiPKii --------------------------
	.section	.text._Z13normal_reducePiPKii,"ax",@progbits
	.align	128
        .global         _Z13normal_reducePiPKii
        .type           _Z13normal_reducePiPKii,@function
        .size           _Z13normal_reducePiPKii,(.L_x_15 - _Z13normal_reducePiPKii)
        .other          _Z13normal_reducePiPKii,@"STO_CUDA_ENTRY STV_DEFAULT"
_Z13normal_reducePiPKii:
.text._Z13normal_reducePiPKii:
[----:B------:R-:W-:Y:S01]  /*0000*/  LDC R1, c[0x0][0x37c] ;  /* 0x0000df00ff017b82 */ /* 0x000fe20000000800 */
[----:B------:R-:W0:Y:S01]  /*0010*/  S2R R6, SR_TID.X ;  /* 0x0000000000067919 */ /* 0x000e220000002100 */
[----:B------:R-:W1:Y:S01]  /*0020*/  LDCU UR4, c[0x0][0x360] ;  /* 0x00006c00ff0477ac */ /* 0x000e620008000800 */
[----:B------:R-:W0:Y:S01]  /*0030*/  S2R R5, SR_CTAID.X ;  /* 0x0000000000057919 */ /* 0x000e220000002500 */
[----:B------:R-:W2:Y:S01]  /*0040*/  LDCU UR5, c[0x0][0x390] ;  /* 0x00007200ff0577ac */ /* 0x000ea20008000800 */
[----:B-1----:R-:W-:Y:S02]  /*0050*/  IMAD.U32 R0, RZ, RZ, UR4 ;  /* 0x00000004ff007e24 */ /* 0x002fe4000f8e00ff */
[----:B0-----:R-:W-:-:S05]  /*0060*/  IMAD R5, R5, UR4, R6 ;  /* 0x0000000405057c24 */ /* 0x001fca000f8e0206 */
[----:B--2---:R-:W-:-:S13]  /*0070*/  ISETP.GT.AND P0, PT, R5, UR5, PT ;  /* 0x0000000505007c0c */ /* 0x004fda000bf04270 */
[----:B------:R-:W-:Y:S05]  /*0080*/  @P0 EXIT ;  /* 0x000000000000094d */ /* 0x000fea0003800000 */
[----:B------:R-:W-:Y:S01]  /*0090*/  ISETP.GE.AND P1, PT, R5, UR5, PT ;  /* 0x0000000505007c0c */ /* 0x000fe2000bf26270 */
[----:B------:R-:W0:-:S12]  /*00a0*/  LDCU.64 UR6, c[0x0][0x358] ;  /* 0x00006b00ff0677ac */ /* 0x000e180008000a00 */
[----:B------:R-:W1:Y:S02]  /*00b0*/  @!P1 LDC.64 R2, c[0x0][0x388] ;  /* 0x0000e200ff029b82 */ /* 0x000e640000000a00 */
[----:B-1----:R-:W-:-:S06]  /*00c0*/  @!P1 IMAD.WIDE R2, R5, 0x4, R2 ;  /* 0x0000000405029825 */ /* 0x002fcc00078e0202 */
[----:B0-----:R-:W2:Y:S01]  /*00d0*/  @!P1 LDG.E R3, desc[UR6][R2.64] ;  /* 0x0000000602039981 */ /* 0x001ea2000c1e1900 */
[----:B------:R-:W0:Y:S01]  /*00e0*/  S2UR UR5, SR_CgaCtaId ;  /* 0x00000000000579c3 */ /* 0x000e220000008800 */
[----:B------:R-:W-:Y:S01]  /*00f0*/  UMOV UR4, 0x400 ;  /* 0x0000040000047882 */ /* 0x000fe20000000000 */
[----:B------:R-:W-:Y:S02]  /*0100*/  ISETP.GE.U32.AND P2, PT, R0, 0x2, PT ;  /* 0x000000020000780c */ /* 0x000fe40003f46070 */
[----:B------:R-:W-:Y:S01]  /*0110*/  ISETP.NE.AND P0, PT, R6, RZ, PT ;  /* 0x000000ff0600720c */ /* 0x000fe20003f05270 */
[----:B0-----:R-:W-:-:S06]  /*0120*/  ULEA UR4, UR5, UR4, 0x18 ;  /* 0x0000000405047291 */ /* 0x001fcc000f8ec0ff */
[----:B------:R-:W-:-:S05]  /*0130*/  LEA R4, R6, UR4, 0x2 ;  /* 0x0000000406047c11 */ /* 0x000fca000f8e10ff */
[----:B--2---:R0:W-:Y:S04]  /*0140*/  @!P1 STS [R4], R3 ;  /* 0x0000000304009388 */ /* 0x0041e80000000800 */
[----:B------:R0:W-:Y:S01]  /*0150*/  @P1 STS [R4], RZ ;  /* 0x000000ff04001388 */ /* 0x0001e20000000800 */
[----:B------:R-:W-:Y:S06]  /*0160*/  BAR.SYNC.DEFER_BLOCKING 0x0 ;  /* 0x0000000000007b1d */ /* 0x000fec0000010000 */
[----:B------:R-:W-:Y:S05]  /*0170*/  @!P2 BRA `(.L_x_4) ;  /* 0x00000000002ca947 */ /* 0x000fea0003800000 */
.L_x_5:
[----:B------:R-:W-:-:S04]  /*0180*/  SHF.R.U32.HI R5, RZ, 0x1, R0 ;  /* 0x00000001ff057819 */ /* 0x000fc80000011600 */
[----:B------:R-:W-:-:S13]  /*0190*/  ISETP.GE.U32.AND P1, PT, R6, R5, PT ;  /* 0x000000050600720c */ /* 0x000fda0003f26070 */
[----:B------:R-:W-:Y:S01]  /*01a0*/  @!P1 IMAD R2, R5, 0x4, R4 ;  /* 0x0000000405029824 */ /* 0x000fe200078e0204 */
[----:B0-----:R-:W-:Y:S05]  /*01b0*/  @!P1 LDS R3, [R4] ;  /* 0x0000000004039984 */ /* 0x001fea0000000800 */
[----:B------:R-:W0:Y:S02]  /*01c0*/  @!P1 LDS R2, [R2] ;  /* 0x0000000002029984 */ /* 0x000e240000000800 */
[----:B0-----:R-:W-:-:S05]  /*01d0*/  @!P1 IMAD.IADD R3, R2, 0x1, R3 ;  /* 0x0000000102039824 */ /* 0x001fca00078e0203 */
[----:B------:R1:W-:Y:S01]  /*01e0*/  @!P1 STS [R4], R3 ;  /* 0x0000000304009388 */ /* 0x0003e20000000800 */
[----:B------:R-:W-:Y:S01]  /*01f0*/  BAR.SYNC.DEFER_BLOCKING 0x0 ;  /* 0x0000000000007b1d */ /* 0x000fe20000010000 */
[----:B------:R-:W-:Y:S01]  /*0200*/  ISETP.GT.U32.AND P1, PT, R0, 0x3, PT ;  /* 0x000000030000780c */ /* 0x000fe20003f24070 */
[----:B------:R-:W-:-:S12]  /*0210*/  IMAD.MOV.U32 R0, RZ, RZ, R5 ;  /* 0x000000ffff007224 */ /* 0x000fd800078e0005 */
[----:B-1----:R-:W-:Y:S05]  /*0220*/  @P1 BRA `(.L_x_5) ;  /* 0xfffffffc00d41947 */ /* 0x002fea000383ffff */
.L_x_4:
[----:B------:R-:W-:Y:S05]  /*0230*/  @P0 EXIT ;  /* 0x000000000000094d */ /* 0x000fea0003800000 */
[----:B------:R-:W1:Y:S01]  /*0240*/  S2UR UR5, SR_CgaCtaId ;  /* 0x00000000000579c3 */ /* 0x000e620000008800 */
[----:B------:R-:W-:-:S07]  /*0250*/  UMOV UR4, 0x400 ;  /* 0x0000040000047882 */ /* 0x000fce0000000000 */
[----:B0-----:R-:W0:Y:S01]  /*0260*/  LDC.64 R2, c[0x0][0x380] ;  /* 0x0000e000ff027b82 */ /* 0x001e220000000a00 */
[----:B-1----:R-:W-:-:S09]  /*0270*/  ULEA UR4, UR5, UR4, 0x18 ;  /* 0x0000000405047291 */ /* 0x002fd2000f8ec0ff */
[----:B------:R-:W0:Y:S04]  /*0280*/  LDS R5, [UR4] ;  /* 0x00000004ff057984 */ /* 0x000e280008000800 */
[----:B0-----:R-:W-:Y:S01]  /*0290*/  REDG.E.ADD.STRONG.GPU desc[UR6][R2.64], R5 ;  /* 0x000000050200798e */ /* 0x001fe2000c12e106 */
[----:B------:R-:W-:Y:S05]  /*02a0*/  EXIT ;  /* 0x000000000000794d */ /* 0x000fea0003800000 */
.L_x_6:
        /* <DEDUP_REMOVED lines=13> */
.L_x_15:


//--------------------- .text._Z11warp_reducePiPKii --------------------------
	.section	.text._Z11warp_reducePiPKii,"ax",@progbits
	.align	128
        .global         _Z11warp_reducePiPKii
        .type           _Z11warp_reducePiPKii,@function
        .size           _Z11warp_reducePiPKii,(.L_x_16 - _Z11warp_reducePiPKii)
        .other          _Z11warp_reducePiPKii,@"STO_CUDA_ENTRY STV_DEFAULT"
_Z11warp_reducePiPKii:
.text._Z11warp_reducePiPKii:
[----:B------:R-:W-:Y:S01]  /*0000*/  LDC R1, c[0x0][0x37c] ;  /* 0x0000df00ff017b82 */ /* 0x000fe20000000800 */
[----:B------:R-:W0:Y:S01]  /*0010*/  S2R R0, SR_TID.X ;  /* 0x0000000000007919 */ /* 0x000e220000002100 */
[----:B------:R-:W0:Y:S02]  /*0020*/  LDCU UR4, c[0x0][0x390] ;  /* 0x00007200ff0477ac */ /* 0x000e240008000800 */
[----:B0-----:R-:W-:-:S13]  /*0030*/  ISETP.GE.AND P0, PT, R0, UR4, PT ;  /* 0x0000000400007c0c */ /* 0x001fda000bf06270 */
[----:B------:R-:W-:Y:S05]  /*0040*/  @P0 EXIT ;  /* 0x000000000000094d */ /* 0x000fea0003800000 */
[----:B------:R-:W-:Y:S01]  /*0050*/  UISETP.GE.U32.AND UP0, UPT, UR4, 0xe1, UPT ;  /* 0x000000e10400788c */ /* 0x000fe2000bf06070 */
[----:B------:R-:W-:Y:S01]  /*0060*/  LOP3.LUT R22, R0, 0x1f, RZ, 0xc0, !PT ;  /* 0x0000001f00167812 */ /* 0x000fe200078ec0ff */
[----:B------:R-:W-:Y:S01]  /*0070*/  UIADD3 UR5, UPT, UPT, UR4, 0x1f, URZ ;  /* 0x0000001f04057890 */ /* 0x000fe2000fffe0ff */
[----:B------:R-:W-:Y:S01]  /*0080*/  IMAD.MOV.U32 R5, RZ, RZ, RZ ;  /* 0x000000ffff057224 */ /* 0x000fe200078e00ff */
[----:B------:R-:W0:Y:S01]  /*0090*/  LDCU.64 UR10, c[0x0][0x358] ;  /* 0x00006b00ff0a77ac */ /* 0x000e220008000a00 */
[----:B------:R-:W-:Y:S01]  /*00a0*/  IMAD.MOV.U32 R8, RZ, RZ, RZ ;  /* 0x000000ffff087224 */ /* 0x000fe200078e00ff */
[----:B------:R-:W-:-:S04]  /*00b0*/  USHF.R.U32.HI UR4, URZ, 0x5, UR5 ;  /* 0x00000005ff047899 */ /* 0x000fc80008011605 */
[----:B------:R-:W-:Y:S01]  /*00c0*/  ULOP3.LUT UR6, UR4, 0x7, URZ, 0xc0, !UPT ;  /* 0x0000000704067892 */ /* 0x000fe2000f8ec0ff */
[----:B------:R-:W-:Y:S11]  /*00d0*/  BRA.U !UP0, `(.L_x_7) ;  /* 0x0000000508f87547 */ /* 0x000ff6000b800000 */
[----:B------:R-:W1:Y:S01]  /*00e0*/  LDC.64 R2, c[0x0][0x388] ;  /* 0x0000e200ff027b82 */ /* 0x000e620000000a00 */
[----:B------:R-:W-:Y:S01]  /*00f0*/  ULOP3.LUT UR7, UR4, 0x7fffff8, URZ, 0xc0, !UPT ;  /* 0x07fffff804077892 */ /* 0x000fe2000f8ec0ff */
[----:B------:R-:W-:Y:S01]  /*0100*/  IADD3 R7, PT, PT, R0, 0x80, RZ ;  /* 0x0000008000077810 */ /* 0x000fe20007ffe0ff */
[----:B------:R-:W-:Y:S02]  /*0110*/  IMAD.MOV.U32 R8, RZ, RZ, RZ ;  /* 0x000000ffff087224 */ /* 0x000fe400078e00ff */
[----:B------:R-:W-:Y:S02]  /*0120*/  UIADD3 UR8, UPT, UPT, -UR7, URZ, URZ ;  /* 0x000000ff07087290 */ /* 0x000fe4000fffe1ff */
[----:B------:R-:W-:-:S10]  /*0130*/  IMAD.U32 R5, RZ, RZ, UR7 ;  /* 0x00000007ff057e24 */ /* 0x000fd4000f8e00ff */
.L_x_8:
[C---:B------:R-:W-:Y:S01]  /*0140*/  IADD3 R13, PT, PT, R7.reuse, -0x80, RZ ;  /* 0xffffff80070d7810 */ /* 0x040fe20007ffe0ff */
[C---:B------:R-:W-:Y:S01]  /*0150*/  VIADD R15, R7.reuse, 0xffffffa0 ;  /* 0xffffffa0070f7836 */ /* 0x040fe20000000000 */
[C---:B------:R-:W-:Y:S01]  /*0160*/  IADD3 R25, PT, PT, R7.reuse, -0x20, RZ ;  /* 0xffffffe007197810 */ /* 0x040fe20007ffe0ff */
[----:B------:R-:W-:Y:S02]  /*0170*/  VIADD R19, R7, 0xffffffc0 ;  /* 0xffffffc007137836 */ /* 0x000fe40000000000 */
[----:B-1----:R-:W-:-:S04]  /*0180*/  IMAD.WIDE.U32 R12, R13, 0x4, R2 ;  /* 0x000000040d0c7825 */ /* 0x002fc800078e0002 */
[--C-:B------:R-:W-:Y:S01]  /*0190*/  IMAD.WIDE.U32 R14, R15, 0x4, R2.reuse ;  /* 0x000000040f0e7825 */ /* 0x100fe200078e0002 */
[----:B0-----:R0:W2:Y:S03]  /*01a0*/  LDG.E R9, desc[UR10][R12.64] ;  /* 0x0000000a0c097981 */ /* 0x0010a6000c1e1900 */
[--C-:B------:R-:W-:Y:S02]  /*01b0*/  IMAD.WIDE.U32 R18, R19, 0x4, R2.reuse ;  /* 0x0000000413127825 */ /* 0x100fe400078e0002 */
[----:B------:R-:W3:Y:S02]  /*01c0*/  LDG.E R15, desc[UR10][R14.64] ;  /* 0x0000000a0e0f7981 */ /* 0x000ee4000c1e1900 */
[--C-:B------:R-:W-:Y:S02]  /*01d0*/  IMAD.WIDE.U32 R24, R25, 0x4, R2.reuse ;  /* 0x0000000419187825 */ /* 0x100fe400078e0002 */
[----:B------:R2:W4:Y:S02]  /*01e0*/  LDG.E R11, desc[UR10][R18.64] ;  /* 0x0000000a120b7981 */ /* 0x000524000c1e1900 */
[C---:B------:R-:W-:Y:S01]  /*01f0*/  VIADD R29, R7.reuse, 0x20 ;  /* 0x00000020071d7836 */ /* 0x040fe20000000000 */
[C---:B0-----:R-:W-:Y:S01]  /*0200*/  IADD3 R13, PT, PT, R7.reuse, 0x60, RZ ;  /* 0x00000060070d7810 */ /* 0x041fe20007ffe0ff */
[C-C-:B------:R-:W-:Y:S01]  /*0210*/  IMAD.WIDE.U32 R26, R7.reuse, 0x4, R2.reuse ;  /* 0x00000004071a7825 */ /* 0x140fe200078e0002 */
[----:B------:R-:W5:Y:S03]  /*0220*/  LDG.E R24, desc[UR10][R24.64] ;  /* 0x0000000a18187981 */ /* 0x000f66000c1e1900 */
[----:B------:R-:W-:Y:S01]  /*0230*/  VIADD R17, R7, 0x40 ;  /* 0x0000004007117836 */ /* 0x000fe20000000000 */
[----:B------:R4:W5:Y:S01]  /*0240*/  LDG.E R6, desc[UR10][R26.64] ;  /* 0x0000000a1a067981 */ /* 0x000962000c1e1900 */
[----:B------:R-:W-:-:S04]  /*0250*/  IMAD.WIDE.U32 R28, R29, 0x4, R2 ;  /* 0x000000041d1c7825 */ /* 0x000fc800078e0002 */
[--C-:B------:R-:W-:Y:S01]  /*0260*/  IMAD.WIDE.U32 R16, R17, 0x4, R2.reuse ;  /* 0x0000000411107825 */ /* 0x100fe200078e0002 */
[----:B------:R0:W5:Y:S03]  /*0270*/  LDG.E R4, desc[UR10][R28.64] ;  /* 0x0000000a1c047981 */ /* 0x000166000c1e1900 */
[----:B------:R-:W-:Y:S01]  /*0280*/  IMAD.WIDE.U32 R12, R13, 0x4, R2 ;  /* 0x000000040d0c7825 */ /* 0x000fe200078e0002 */
[----:B------:R-:W5:Y:S04]  /*0290*/  LDG.E R10, desc[UR10][R16.64] ;  /* 0x0000000a100a7981 */ /* 0x000f68000c1e1900 */
[----:B------:R-:W5:Y:S01]  /*02a0*/  LDG.E R20, desc[UR10][R12.64] ;  /* 0x0000000a0c147981 */ /* 0x000f62000c1e1900 */
[----:B------:R-:W-:Y:S01]  /*02b0*/  ISETP.NE.AND P0, PT, R22, RZ, PT ;  /* 0x000000ff1600720c */ /* 0x000fe20003f05270 */
[----:B------:R-:W-:-:S04]  /*02c0*/  UIADD3 UR8, UPT, UPT, UR8, 0x8, URZ ;  /* 0x0000000808087890 */ /* 0x000fc8000fffe0ff */
[----:B------:R-:W-:Y:S01]  /*02d0*/  UISETP.NE.AND UP0, UPT, UR8, URZ, UPT ;  /* 0x000000ff0800728c */ /* 0x000fe2000bf05270 */
[----:B------:R-:W-:Y:S01]  /*02e0*/  VIADD R7, R7, 0x100 ;  /* 0x0000010007077836 */ /* 0x000fe20000000000 */
[----:B--2---:R-:W1:Y:S04]  /*02f0*/  SHFL.DOWN PT, R18, R9, 0x10, 0x1f ;  /* 0x0a001f0009127f89 */ /* 0x004e6800000e0000 */
[----:B---3--:R-:W2:Y:S04]  /*0300*/  SHFL.DOWN PT, R14, R15, 0x10, 0x1f ;  /* 0x0a001f000f0e7f89 */ /* 0x008ea800000e0000 */
[----:B----4-:R-:W3:Y:S04]  /*0310*/  SHFL.DOWN PT, R26, R11, 0x10, 0x1f ;  /* 0x0a001f000b1a7f89 */ /* 0x010ee800000e0000 */
[----:B-----5:R-:W4:Y:S04]  /*0320*/  SHFL.DOWN PT, R27, R24, 0x10, 0x1f ;  /* 0x0a001f00181b7f89 */ /* 0x020f2800000e0000 */
[----:B0-----:R-:W0:Y:S04]  /*0330*/  SHFL.DOWN PT, R29, R6, 0x10, 0x1f ;  /* 0x0a001f00061d7f89 */ /* 0x001e2800000e0000 */
[----:B------:R-:W5:Y:S04]  /*0340*/  SHFL.DOWN PT, R25, R4, 0x10, 0x1f ;  /* 0x0a001f0004197f89 */ /* 0x000f6800000e0000 */
[----:B------:R-:W5:Y:S04]  /*0350*/  SHFL.DOWN PT, R23, R10, 0x10, 0x1f ;  /* 0x0a001f000a177f89 */ /* 0x000f6800000e0000 */
[----:B------:R-:W5:Y:S01]  /*0360*/  SHFL.DOWN PT, R21, R20, 0x10, 0x1f ;  /* 0x0a001f0014157f89 */ /* 0x000f6200000e0000 */
[----:B-1----:R-:W-:-:S02]  /*0370*/  IMAD.IADD R18, R9, 0x1, R18 ;  /* 0x0000000109127824 */ /* 0x002fc400078e0212 */
[----:B--2---:R-:W-:Y:S01]  /*0380*/  IMAD.IADD R16, R15, 0x1, R14 ;  /* 0x000000010f107824 */ /* 0x004fe200078e020e */
[----:B---3--:R-:W-:Y:S02]  /*0390*/  IADD3 R14, PT, PT, R11, R26, RZ ;  /* 0x0000001a0b0e7210 */ /* 0x008fe40007ffe0ff */
[----:B------:R-:W1:Y:S01]  /*03a0*/  SHFL.DOWN PT, R19, R18, 0x8, 0x1f ;  /* 0x09001f0012137f89 */ /* 0x000e6200000e0000 */
[----:B----4-:R-:W-:-:S03]  /*03b0*/  IMAD.IADD R13, R24, 0x1, R27 ;  /* 0x00000001180d7824 */ /* 0x010fc600078e021b */
[----:B------:R-:W2:Y:S01]  /*03c0*/  SHFL.DOWN PT, R17, R16, 0x8, 0x1f ;  /* 0x09001f0010117f89 */ /* 0x000ea200000e0000 */
[----:B0-----:R-:W-:-:S03]  /*03d0*/  IMAD.IADD R12, R6, 0x1, R29 ;  /* 0x00000001060c7824 */ /* 0x001fc600078e021d */
[----:B------:R-:W0:Y:S01]  /*03e0*/  SHFL.DOWN PT, R15, R14, 0x8, 0x1f ;  /* 0x09001f000e0f7f89 */ /* 0x000e2200000e0000 */
[----:B-----5:R-:W-:-:S03]  /*03f0*/  IADD3 R4, PT, PT, R4, R25, RZ ;  /* 0x0000001904047210 */ /* 0x020fc60007ffe0ff */
[----:B------:R-:W3:Y:S01]  /*0400*/  SHFL.DOWN PT, R6, R13, 0x8, 0x1f ;  /* 0x09001f000d067f89 */ /* 0x000ee200000e0000 */
[----:B------:R-:W-:-:S03]  /*0410*/  IMAD.IADD R10, R10, 0x1, R23 ;  /* 0x000000010a0a7824 */ /* 0x000fc600078e0217 */
[----:B------:R-:W4:Y:S01]  /*0420*/  SHFL.DOWN PT, R11, R12, 0x8, 0x1f ;  /* 0x09001f000c0b7f89 */ /* 0x000f2200000e0000 */
[----:B------:R-:W-:-:S03]  /*0430*/  IMAD.IADD R20, R20, 0x1, R21 ;  /* 0x0000000114147824 */ /* 0x000fc600078e0215 */
[----:B------:R-:W5:Y:S04]  /*0440*/  SHFL.DOWN PT, R9, R4, 0x8, 0x1f ;  /* 0x09001f0004097f89 */ /* 0x000f6800000e0000 */
[----:B------:R-:W5:Y:S04]  /*0450*/  SHFL.DOWN PT, R23, R10, 0x8, 0x1f ;  /* 0x09001f000a177f89 */ /* 0x000f6800000e0000 */
[----:B------:R-:W5:Y:S01]  /*0460*/  SHFL.DOWN PT, R21, R20, 0x8, 0x1f ;  /* 0x09001f0014157f89 */ /* 0x000f6200000e0000 */
[----:B-1----:R-:W-:Y:S01]  /*0470*/  IADD3 R18, PT, PT, R18, R19, RZ ;  /* 0x0000001312127210 */ /* 0x002fe20007ffe0ff */
[----:B--2---:R-:W-:-:S02]  /*0480*/  IMAD.IADD R16, R16, 0x1, R17 ;  /* 0x0000000110107824 */ /* 0x004fc400078e0211 */
[----:B0-----:R-:W-:Y:S02]  /*0490*/  IMAD.IADD R14, R14, 0x1, R15 ;  /* 0x000000010e0e7824 */ /* 0x001fe400078e020f */
[----:B------:R-:W0:Y:S01]  /*04a0*/  SHFL.DOWN PT, R19, R18, 0x4, 0x1f ;  /* 0x08801f0012137f89 */ /* 0x000e2200000e0000 */
[----:B---3--:R-:W-:-:S03]  /*04b0*/  IADD3 R13, PT, PT, R13, R6, RZ ;  /* 0x000000060d0d7210 */ /* 0x008fc60007ffe0ff */
[----:B------:R-:W1:Y:S01]  /*04c0*/  SHFL.DOWN PT, R17, R16, 0x4, 0x1f ;  /* 0x08801f0010117f89 */ /* 0x000e6200000e0000 */
[----:B----4-:R-:W-:-:S03]  /*04d0*/  IMAD.IADD R12, R12, 0x1, R11 ;  /* 0x000000010c0c7824 */ /* 0x010fc600078e020b */
[----:B------:R-:W2:Y:S01]  /*04e0*/  SHFL.DOWN PT, R15, R14, 0x4, 0x1f ;  /* 0x08801f000e0f7f89 */ /* 0x000ea200000e0000 */
[----:B-----5:R-:W-:-:S03]  /*04f0*/  IMAD.IADD R4, R4, 0x1, R9 ;  /* 0x0000000104047824 */ /* 0x020fc600078e0209 */
[----:B------:R-:W3:Y:S01]  /*0500*/  SHFL.DOWN PT, R6, R13, 0x4, 0x1f ;  /* 0x08801f000d067f89 */ /* 0x000ee200000e0000 */
[----:B------:R-:W-:-:S03]  /*0510*/  IADD3 R10, PT, PT, R10, R23, RZ ;  /* 0x000000170a0a7210 */ /* 0x000fc60007ffe0ff */
[----:B------:R-:W4:Y:S01]  /*0520*/  SHFL.DOWN PT, R9, R12, 0x4, 0x1f ;  /* 0x08801f000c097f89 */ /* 0x000f2200000e0000 */
[----:B------:R-:W-:-:S03]  /*0530*/  IMAD.IADD R23, R20, 0x1, R21 ;  /* 0x0000000114177824 */ /* 0x000fc600078e0215 */
[----:B------:R-:W5:Y:S04]  /*0540*/  SHFL.DOWN PT, R11, R4, 0x4, 0x1f ;  /* 0x08801f00040b7f89 */ /* 0x000f6800000e0000 */
[----:B------:R-:W5:Y:S04]  /*0550*/  SHFL.DOWN PT, R21, R10, 0x4, 0x1f ;  /* 0x08801f000a157f89 */ /* 0x000f6800000e0000 */
[----:B------:R-:W5:Y:S01]  /*0560*/  SHFL.DOWN PT, R20, R23, 0x4, 0x1f ;  /* 0x08801f0017147f89 */ /* 0x000f6200000e0000 */
[----:B0-----:R-:W-:Y:S01]  /*0570*/  IMAD.IADD R19, R18, 0x1, R19 ;  /* 0x0000000112137824 */ /* 0x001fe200078e0213 */
[----:B-1----:R-:W-:Y:S01]  /*0580*/  IADD3 R17, PT, PT, R16, R17, RZ ;  /* 0x0000001110117210 */ /* 0x002fe20007ffe0ff */
[----:B--2---:R-:W-:-:S03]  /*0590*/  IMAD.IADD R15, R14, 0x1, R15 ;  /* 0x000000010e0f7824 */ /* 0x004fc600078e020f */
[----:B------:R-:W0:Y:S01]  /*05a0*/  SHFL.DOWN PT, R16, R19, 0x2, 0x1f ;  /* 0x08401f0013107f89 */ /* 0x000e2200000e0000 */
[----:B---3--:R-:W-:-:S03]  /*05b0*/  IMAD.IADD R6, R13, 0x1, R6 ;  /* 0x000000010d067824 */ /* 0x008fc600078e0206 */
[----:B------:R-:W1:Y:S01]  /*05c0*/  SHFL.DOWN PT, R14, R17, 0x2, 0x1f ;  /* 0x08401f00110e7f89 */ /* 0x000e6200000e0000 */
[----:B----4-:R-:W-:-:S03]  /*05d0*/  IADD3 R13, PT, PT, R12, R9, RZ ;  /* 0x000000090c0d7210 */ /* 0x010fc60007ffe0ff */
[----:B------:R-:W2:Y:S01]  /*05e0*/  SHFL.DOWN PT, R12, R15, 0x2, 0x1f ;  /* 0x08401f000f0c7f89 */ /* 0x000ea200000e0000 */
[----:B-----5:R-:W-:-:S03]  /*05f0*/  IMAD.IADD R11, R4, 0x1, R11 ;  /* 0x00000001040b7824 */ /* 0x020fc600078e020b */
[----:B------:R-:W3:Y:S01]  /*0600*/  SHFL.DOWN PT, R9, R6, 0x2, 0x1f ;  /* 0x08401f0006097f89 */ /* 0x000ee200000e0000 */
[----:B------:R-:W-:-:S03]  /*0610*/  IMAD.IADD R21, R10, 0x1, R21 ;  /* 0x000000010a157824 */ /* 0x000fc600078e0215 */
[----:B------:R-:W4:Y:S01]  /*0620*/  SHFL.DOWN PT, R18, R13, 0x2, 0x1f ;  /* 0x08401f000d127f89 */ /* 0x000f2200000e0000 */
[----:B------:R-:W-:-:S03]  /*0630*/  IADD3 R23, PT, PT, R23, R20, RZ ;  /* 0x0000001417177210 */ /* 0x000fc60007ffe0ff */
[----:B------:R-:W5:Y:S04]  /*0640*/  SHFL.DOWN PT, R4, R11, 0x2, 0x1f ;  /* 0x08401f000b047f89 */ /* 0x000f6800000e0000 */
[----:B------:R-:W5:Y:S04]  /*0650*/  SHFL.DOWN PT, R10, R21, 0x2, 0x1f ;  /* 0x08401f00150a7f89 */ /* 0x000f6800000e0000 */
[----:B------:R-:W5:Y:S01]  /*0660*/  SHFL.DOWN PT, R20, R23, 0x2, 0x1f ;  /* 0x08401f0017147f89 */ /* 0x000f6200000e0000 */
[----:B0-----:R-:W-:Y:S01]  /*0670*/  IMAD.IADD R16, R19, 0x1, R16 ;  /* 0x0000000113107824 */ /* 0x001fe200078e0210 */
[----:B-1----:R-:W-:Y:S01]  /*0680*/  IADD3 R14, PT, PT, R17, R14, RZ ;  /* 0x0000000e110e7210 */ /* 0x002fe20007ffe0ff */
[----:B--2---:R-:W-:-:S03]  /*0690*/  IMAD.IADD R12, R15, 0x1, R12 ;  /* 0x000000010f0c7824 */ /* 0x004fc600078e020c */
[----:B------:R-:W0:Y:S01]  /*06a0*/  SHFL.DOWN PT, R17, R16, 0x1, 0x1f ;  /* 0x08201f0010117f89 */ /* 0x000e2200000e0000 */
[----:B---3--:R-:W-:-:S03]  /*06b0*/  IADD3 R9, PT, PT, R6, R9, RZ ;  /* 0x0000000906097210 */ /* 0x008fc60007ffe0ff */
[----:B------:R-:W1:Y:S01]  /*06c0*/  SHFL.DOWN PT, R15, R14, 0x1, 0x1f ;  /* 0x08201f000e0f7f89 */ /* 0x000e6200000e0000 */
[----:B----4-:R-:W-:-:S03]  /*06d0*/  IMAD.IADD R18, R13, 0x1, R18 ;  /* 0x000000010d127824 */ /* 0x010fc600078e0212 */
[----:B------:R-:W2:Y:S01]  /*06e0*/  SHFL.DOWN PT, R13, R12, 0x1, 0x1f ;  /* 0x08201f000c0d7f89 */ /* 0x000ea200000e0000 */
[----:B-----5:R-:W-:-:S03]  /*06f0*/  IADD3 R19, PT, PT, R11, R4, RZ ;  /* 0x000000040b137210 */ /* 0x020fc60007ffe0ff */
        /* <DEDUP_REMOVED lines=10> */
[----:B------:R-:W-:Y:S02]  /*07a0*/  SEL R17, R17, RZ, !P0 ;  /* 0x000000ff11117207 */ /* 0x000fe40004000000 */
[----:B------:R-:W-:Y:S02]  /*07b0*/  SEL R15, R15, RZ, !P0 ;  /* 0x000000ff0f0f7207 */ /* 0x000fe40004000000 */
[----:B---3--:R-:W-:Y:S01]  /*07c0*/  IADD3 R9, PT, PT, R9, R6, RZ ;  /* 0x0000000609097210 */ /* 0x008fe20007ffe0ff */
[----:B----4-:R-:W-:Y:S01]  /*07d0*/  IMAD.IADD R11, R18, 0x1, R11 ;  /* 0x00000001120b7824 */ /* 0x010fe200078e020b */
[----:B------:R-:W-:Y:S02]  /*07e0*/  IADD3 R15, PT, PT, R15, R17, R8 ;  /* 0x000000110f0f7210 */ /* 0x000fe40007ffe008 */
[----:B------:R-:W-:Y:S02]  /*07f0*/  SEL R6, R13, RZ, !P0 ;  /* 0x000000ff0d067207 */ /* 0x000fe40004000000 */
[----:B------:R-:W-:-:S02]  /*0800*/  SEL R9, R9, RZ, !P0 ;  /* 0x000000ff09097207 */ /* 0x000fc40004000000 */
[----:B-----5:R-:W-:Y:S01]  /*0810*/  IADD3 R4, PT, PT, R19, R4, RZ ;  /* 0x0000000413047210 */ /* 0x020fe20007ffe0ff */
[----:B------:R-:W-:Y:S01]  /*0820*/  IMAD.IADD R21, R10, 0x1, R21 ;  /* 0x000000010a157824 */ /* 0x000fe200078e0215 */
[----:B------:R-:W-:Y:S02]  /*0830*/  IADD3 R6, PT, PT, R9, R6, R15 ;  /* 0x0000000609067210 */ /* 0x000fe40007ffe00f */
[----:B------:R-:W-:Y:S02]  /*0840*/  SEL R11, R11, RZ, !P0 ;  /* 0x000000ff0b0b7207 */ /* 0x000fe40004000000 */
[----:B------:R-:W-:Y:S02]  /*0850*/  SEL R4, R4, RZ, !P0 ;  /* 0x000000ff04047207 */ /* 0x000fe40004000000 */
[----:B------:R-:W-:Y:S02]  /*0860*/  IADD3 R20, PT, PT, R23, R20, RZ ;  /* 0x0000001417147210 */ /* 0x000fe40007ffe0ff */
[----:B------:R-:W-:-:S02]  /*0870*/  IADD3 R4, PT, PT, R4, R11, R6 ;  /* 0x0000000b04047210 */ /* 0x000fc40007ffe006 */
[----:B------:R-:W-:Y:S02]  /*0880*/  SEL R21, R21, RZ, !P0 ;  /* 0x000000ff15157207 */ /* 0x000fe40004000000 */
[----:B------:R-:W-:-:S04]  /*0890*/  SEL R20, R20, RZ, !P0 ;  /* 0x000000ff14147207 */ /* 0x000fc80004000000 */
[----:B------:R-:W-:Y:S01]  /*08a0*/  IADD3 R8, PT, PT, R20, R21, R4 ;  /* 0x0000001514087210 */ /* 0x000fe20007ffe004 */
[----:B------:R-:W-:Y:S06]  /*08b0*/  BRA.U UP0, `(.L_x_8) ;  /* 0xfffffff900207547 */ /* 0x000fec000b83ffff */
.L_x_7:
[----:B------:R-:W-:-:S09]  /*08c0*/  UISETP.NE.AND UP0, UPT, UR6, URZ, UPT ;  /* 0x000000ff0600728c */ /* 0x000fd2000bf05270 */
[----:B------:R-:W-:Y:S05]  /*08d0*/  BRA.U !UP0, `(.L_x_9) ;  /* 0x0000000508d87547 */ /* 0x000fea000b800000 */
[----:B------:R-:W-:Y:S02]  /*08e0*/  UISETP.GE.U32.AND UP0, UPT, UR6, 0x4, UPT ;  /* 0x000000040600788c */ /* 0x000fe4000bf06070 */
[----:B------:R-:W-:-:S07]  /*08f0*/  ULOP3.LUT UP1, UR4, UR4, 0x3, URZ, 0xc0, !UPT ;  /* 0x0000000304047892 */ /* 0x000fce000f82c0ff */
[----:B------:R-:W-:Y:S05]  /*0900*/  BRA.U !UP0, `(.L_x_10) ;  /* 0x0000000108f47547 */ /* 0x000fea000b800000 */
[----:B------:R-:W1:Y:S01]  /*0910*/  LDC.64 R12, c[0x0][0x388] ;  /* 0x0000e200ff0c7b82 */ /* 0x000e620000000a00 */
[----:B------:R-:W-:-:S04]  /*0920*/  LEA R3, R5, R0, 0x5 ;  /* 0x0000000005037211 */ /* 0x000fc800078e28ff */
[C---:B------:R-:W-:Y:S01]  /*0930*/  IADD3 R11, PT, PT, R3.reuse, 0x40, RZ ;  /* 0x00000040030b7810 */ /* 0x040fe20007ffe0ff */
[C---:B------:R-:W-:Y:S02]  /*0940*/  VIADD R7, R3.reuse, 0x20 ;  /* 0x0000002003077836 */ /* 0x040fe40000000000 */
[----:B------:R-:W-:Y:S02]  /*0950*/  VIADD R9, R3, 0x60 ;  /* 0x0000006003097836 */ /* 0x000fe40000000000 */
[----:B-1----:R-:W-:-:S04]  /*0960*/  IMAD.WIDE.U32 R6, R7, 0x4, R12 ;  /* 0x0000000407067825 */ /* 0x002fc800078e000c */
[--C-:B------:R-:W-:Y:S02]  /*0970*/  IMAD.WIDE.U32 R2, R3, 0x4, R12.reuse ;  /* 0x0000000403027825 */ /* 0x100fe400078e000c */
[----:B0-----:R-:W2:Y:S02]  /*0980*/  LDG.E R6, desc[UR10][R6.64] ;  /* 0x0000000a06067981 */ /* 0x001ea4000c1e1900 */
[--C-:B------:R-:W-:Y:S02]  /*0990*/  IMAD.WIDE.U32 R10, R11, 0x4, R12.reuse ;  /* 0x000000040b0a7825 */ /* 0x100fe400078e000c */
[----:B------:R-:W3:Y:S02]  /*09a0*/  LDG.E R2, desc[UR10][R2.64] ;  /* 0x0000000a02027981 */ /* 0x000ee4000c1e1900 */
[----:B------:R-:W-:Y:S02]  /*09b0*/  IMAD.WIDE.U32 R12, R9, 0x4, R12 ;  /* 0x00000004090c7825 */ /* 0x000fe400078e000c */
[----:B------:R-:W4:Y:S04]  /*09c0*/  LDG.E R11, desc[UR10][R10.64] ;  /* 0x0000000a0a0b7981 */ /* 0x000f28000c1e1900 */
[----:B------:R-:W5:Y:S01]  /*09d0*/  LDG.E R12, desc[UR10][R12.64] ;  /* 0x0000000a0c0c7981 */ /* 0x000f62000c1e1900 */
[----:B------:R-:W-:-:S02]  /*09e0*/  ISETP.NE.AND P0, PT, R22, RZ, PT ;  /* 0x000000ff1600720c */ /* 0x000fc40003f05270 */
[----:B------:R-:W-:Y:S01]  /*09f0*/  IADD3 R5, PT, PT, R5, 0x4, RZ ;  /* 0x0000000405057810 */ /* 0x000fe20007ffe0ff */
[----:B--2---:R-:W0:Y:S04]  /*0a00*/  SHFL.DOWN PT, R15, R6, 0x10, 0x1f ;  /* 0x0a001f00060f7f89 */ /* 0x004e2800000e0000 */
[----:B---3--:R-:W1:Y:S04]  /*0a10*/  SHFL.DOWN PT, R9, R2, 0x10, 0x1f ;  /* 0x0a001f0002097f89 */ /* 0x008e6800000e0000 */
[----:B----4-:R-:W2:Y:S04]  /*0a20*/  SHFL.DOWN PT, R4, R11, 0x10, 0x1f ;  /* 0x0a001f000b047f89 */ /* 0x010ea800000e0000 */
[----:B-----5:R-:W3:Y:S01]  /*0a30*/  SHFL.DOWN PT, R17, R12, 0x10, 0x1f ;  /* 0x0a001f000c117f89 */ /* 0x020ee200000e0000 */
[----:B0-----:R-:W-:Y:S01]  /*0a40*/  IMAD.IADD R15, R6, 0x1, R15 ;  /* 0x00000001060f7824 */ /* 0x001fe200078e020f */
[----:B-1----:R-:W-:-:S04]  /*0a50*/  IADD3 R9, PT, PT, R2, R9, RZ ;  /* 0x0000000902097210 */ /* 0x002fc80007ffe0ff */
[----:B------:R-:W0:Y:S01]  /*0a60*/  SHFL.DOWN PT, R10, R15, 0x8, 0x1f ;  /* 0x09001f000f0a7f89 */ /* 0x000e2200000e0000 */
[----:B--2---:R-:W-:-:S03]  /*0a70*/  IADD3 R14, PT, PT, R11, R4, RZ ;  /* 0x000000040b0e7210 */ /* 0x004fc60007ffe0ff */
[----:B------:R-:W1:Y:S01]  /*0a80*/  SHFL.DOWN PT, R4, R9, 0x8, 0x1f ;  /* 0x09001f0009047f89 */ /* 0x000e6200000e0000 */
[----:B---3--:R-:W-:-:S03]  /*0a90*/  IMAD.IADD R17, R12, 0x1, R17 ;  /* 0x000000010c117824 */ /* 0x008fc600078e0211 */
[----:B------:R-:W2:Y:S04]  /*0aa0*/  SHFL.DOWN PT, R3, R14, 0x8, 0x1f ;  /* 0x09001f000e037f89 */ /* 0x000ea800000e0000 */
[----:B------:R-:W3:Y:S01]  /*0ab0*/  SHFL.DOWN PT, R2, R17, 0x8, 0x1f ;  /* 0x09001f0011027f89 */ /* 0x000ee200000e0000 */
        /* <DEDUP_REMOVED lines=17> */
[----:B-1----:R-:W-:Y:S02]  /*0bd0*/  IADD3 R2, PT, PT, R3, R2, RZ ;  /* 0x0000000203027210 */ /* 0x002fe40007ffe0ff */
[----:B--2---:R-:W-:-:S03]  /*0be0*/  IADD3 R10, PT, PT, R12, R9, RZ ;  /* 0x000000090c0a7210 */ /* 0x004fc60007ffe0ff */
[----:B------:R-:W0:Y:S01]  /*0bf0*/  SHFL.DOWN PT, R7, R2, 0x1, 0x1f ;  /* 0x08201f0002077f89 */ /* 0x000e2200000e0000 */
[----:B---3--:R-:W-:-:S03]  /*0c00*/  IMAD.IADD R15, R16, 0x1, R15 ;  /* 0x00000001100f7824 */ /* 0x008fc600078e020f */
[----:B------:R-:W1:Y:S04]  /*0c10*/  SHFL.DOWN PT, R9, R4, 0x1, 0x1f ;  /* 0x08201f0004097f89 */ /* 0x000e6800000e0000 */
[----:B------:R-:W2:Y:S04]  /*0c20*/  SHFL.DOWN PT, R14, R15, 0x1, 0x1f ;  /* 0x08201f000f0e7f89 */ /* 0x000ea800000e0000 */
[----:B------:R-:W3:Y:S01]  /*0c30*/  SHFL.DOWN PT, R11, R10, 0x1, 0x1f ;  /* 0x08201f000a0b7f89 */ /* 0x000ee200000e0000 */
[----:B0-----:R-:W-:Y:S01]  /*0c40*/  IADD3 R7, PT, PT, R2, R7, RZ ;  /* 0x0000000702077210 */ /* 0x001fe20007ffe0ff */
[----:B-1----:R-:W-:-:S03]  /*0c50*/  IMAD.IADD R9, R4, 0x1, R9 ;  /* 0x0000000104097824 */ /* 0x002fc600078e0209 */
[----:B------:R-:W-:Y:S01]  /*0c60*/  SEL R7, R7, RZ, !P0 ;  /* 0x000000ff07077207 */ /* 0x000fe20004000000 */
[----:B--2---:R-:W-:Y:S01]  /*0c70*/  IMAD.IADD R14, R15, 0x1, R14 ;  /* 0x000000010f0e7824 */ /* 0x004fe200078e020e */
[----:B------:R-:W-:Y:S02]  /*0c80*/  SEL R9, R9, RZ, !P0 ;  /* 0x000000ff09097207 */ /* 0x000fe40004000000 */
[----:B---3--:R-:W-:Y:S02]  /*0c90*/  IADD3 R11, PT, PT, R10, R11, RZ ;  /* 0x0000000b0a0b7210 */ /* 0x008fe40007ffe0ff */
[----:B------:R-:W-:Y:S02]  /*0ca0*/  SEL R14, R14, RZ, !P0 ;  /* 0x000000ff0e0e7207 */ /* 0x000fe40004000000 */
[----:B------:R-:W-:Y:S02]  /*0cb0*/  SEL R2, R11, RZ, !P0 ;  /* 0x000000ff0b027207 */ /* 0x000fe40004000000 */
[----:B------:R-:W-:-:S04]  /*0cc0*/  IADD3 R7, PT, PT, R9, R7, R8 ;  /* 0x0000000709077210 */ /* 0x000fc80007ffe008 */
[----:B------:R-:W-:-:S07]  /*0cd0*/  IADD3 R8, PT, PT, R14, R2, R7 ;  /* 0x000000020e087210 */ /* 0x000fce0007ffe007 */
.L_x_10:
[----:B------:R-:W-:Y:S05]  /*0ce0*/  BRA.U !UP1, `(.L_x_9) ;  /* 0x0000000109d47547 */ /* 0x000fea000b800000 */
[----:B------:R-:W-:Y:S02]  /*0cf0*/  UISETP.NE.AND UP0, UPT, UR4, 0x1, UPT ;  /* 0x000000010400788c */ /* 0x000fe4000bf05270 */
[----:B------:R-:W-:-:S07]  /*0d00*/  ULOP3.LUT UP1, URZ, UR5, 0x20, URZ, 0xc0, !UPT ;  /* 0x0000002005ff7892 */ /* 0x000fce000f82c0ff */
[----:B------:R-:W-:Y:S05]  /*0d10*/  BRA.U !UP0, `(.L_x_11) ;  /* 0x0000000108807547 */ /* 0x000fea000b800000 */
[----:B------:R-:W1:Y:S01]  /*0d20*/  LDC.64 R2, c[0x0][0x388] ;  /* 0x0000e200ff027b82 */ /* 0x000e620000000a00 */
[----:B------:R-:W-:-:S05]  /*0d30*/  IMAD R7, R5, 0x20, R0 ;  /* 0x0000002005077824 */ /* 0x000fca00078e0200 */
[C---:B------:R-:W-:Y:S01]  /*0d40*/  IADD3 R9, PT, PT, R7.reuse, 0x20, RZ ;  /* 0x0000002007097810 */ /* 0x040fe20007ffe0ff */
[----:B-1----:R-:W-:-:S04]  /*0d50*/  IMAD.WIDE.U32 R6, R7, 0x4, R2 ;  /* 0x0000000407067825 */ /* 0x002fc800078e0002 */
[----:B------:R-:W-:Y:S01]  /*0d60*/  IMAD.WIDE.U32 R2, R9, 0x4, R2 ;  /* 0x0000000409027825 */ /* 0x000fe200078e0002 */
[----:B0-----:R-:W2:Y:S05]  /*0d70*/  LDG.E R13, desc[UR10][R6.64] ;  /* 0x0000000a060d7981 */ /* 0x001eaa000c1e1900 */
[----:B------:R-:W3:Y:S01]  /*0d80*/  LDG.E R2, desc[UR10][R2.64] ;  /* 0x0000000a02027981 */ /* 0x000ee2000c1e1900 */
[----:B------:R-:W-:Y:S01]  /*0d90*/  ISETP.NE.AND P0, PT, R22, RZ, PT ;  /* 0x000000ff1600720c */ /* 0x000fe20003f05270 */
[----:B------:R-:W-:Y:S02]  /*0da0*/  VIADD R5, R5, 0x2 ;  /* 0x0000000205057836 */ /* 0x000fe40000000000 */
[----:B--2---:R-:W0:Y:S04]  /*0db0*/  SHFL.DOWN PT, R4, R13, 0x10, 0x1f ;  /* 0x0a001f000d047f89 */ /* 0x004e2800000e0000 */
[----:B---3--:R-:W1:Y:S01]  /*0dc0*/  SHFL.DOWN PT, R9, R2, 0x10, 0x1f ;  /* 0x0a001f0002097f89 */ /* 0x008e6200000e0000 */
[----:B0-----:R-:W-:Y:S01]  /*0dd0*/  IMAD.IADD R4, R13, 0x1, R4 ;  /* 0x000000010d047824 */ /* 0x001fe200078e0204 */
[----:B-1----:R-:W-:-:S04]  /*0de0*/  IADD3 R11, PT, PT, R2, R9, RZ ;  /* 0x00000009020b7210 */ /* 0x002fc80007ffe0ff */
[----:B------:R-:W0:Y:S04]  /*0df0*/  SHFL.DOWN PT, R9, R4, 0x8, 0x1f ;  /* 0x09001f0004097f89 */ /* 0x000e2800000e0000 */
[----:B------:R-:W1:Y:S01]  /*0e00*/  SHFL.DOWN PT, R10, R11, 0x8, 0x1f ;  /* 0x09001f000b0a7f89 */ /* 0x000e6200000e0000 */
        /* <DEDUP_REMOVED lines=14> */
[----:B------:R-:W-:Y:S02]  /*0ef0*/  SEL R7, R2, RZ, !P0 ;  /* 0x000000ff02077207 */ /* 0x000fe40004000000 */
[----:B------:R-:W-:-:S04]  /*0f00*/  SEL R9, R9, RZ, !P0 ;  /* 0x000000ff09097207 */ /* 0x000fc80004000000 */
[----:B------:R-:W-:-:S07]  /*0f10*/  IADD3 R8, PT, PT, R9, R7, R8 ;  /* 0x0000000709087210 */ /* 0x000fce0007ffe008 */
.L_x_11:
[----:B------:R-:W-:Y:S05]  /*0f20*/  BRA.U !UP1, `(.L_x_9) ;  /* 0x0000000109447547 */ /* 0x000fea000b800000 */
[----:B------:R-:W1:Y:S01]  /*0f30*/  LDC.64 R2, c[0x0][0x388] ;  /* 0x0000e200ff027b82 */ /* 0x000e620000000a00 */
[----:B------:R-:W-:-:S05]  /*0f40*/  LEA R5, R5, R0, 0x5 ;  /* 0x0000000005057211 */ /* 0x000fca00078e28ff */
[----:B-1----:R-:W-:-:S06]  /*0f50*/  IMAD.WIDE.U32 R2, R5, 0x4, R2 ;  /* 0x0000000405027825 */ /* 0x002fcc00078e0002 */
[----:B0-----:R-:W2:Y:S01]  /*0f60*/  LDG.E R2, desc[UR10][R2.64] ;  /* 0x0000000a02027981 */ /* 0x001ea2000c1e1900 */
[----:B------:R-:W-:-:S03]  /*0f70*/  ISETP.NE.AND P0, PT, R22, RZ, PT ;  /* 0x000000ff1600720c */ /* 0x000fc60003f05270 */
[----:B--2---:R-:W0:Y:S02]  /*0f80*/  SHFL.DOWN PT, R5, R2, 0x10, 0x1f ;  /* 0x0a001f0002057f89 */ /* 0x004e2400000e0000 */
[----:B0-----:R-:W-:-:S05]  /*0f90*/  IMAD.IADD R5, R2, 0x1, R5 ;  /* 0x0000000102057824 */ /* 0x001fca00078e0205 */
[----:B------:R-:W0:Y:S02]  /*0fa0*/  SHFL.DOWN PT, R4, R5, 0x8, 0x1f ;  /* 0x09001f0005047f89 */ /* 0x000e2400000e0000 */
[----:B0-----:R-:W-:-:S05]  /*0fb0*/  IADD3 R4, PT, PT, R5, R4, RZ ;  /* 0x0000000405047210 */ /* 0x001fca0007ffe0ff */
[----:B------:R-:W0:Y:S02]  /*0fc0*/  SHFL.DOWN PT, R7, R4, 0x4, 0x1f ;  /* 0x08801f0004077f89 */ /* 0x000e2400000e0000 */
[----:B0-----:R-:W-:-:S05]  /*0fd0*/  IMAD.IADD R7, R4, 0x1, R7 ;  /* 0x0000000104077824 */ /* 0x001fca00078e0207 */
[----:B------:R-:W0:Y:S02]  /*0fe0*/  SHFL.DOWN PT, R6, R7, 0x2, 0x1f ;  /* 0x08401f0007067f89 */ /* 0x000e2400000e0000 */
[----:B0-----:R-:W-:-:S05]  /*0ff0*/  IADD3 R6, PT, PT, R7, R6, RZ ;  /* 0x0000000607067210 */ /* 0x001fca0007ffe0ff */
[----:B------:R-:W0:Y:S02]  /*1000*/  SHFL.DOWN PT, R9, R6, 0x1, 0x1f ;  /* 0x08201f0006097f89 */ /* 0x000e2400000e0000 */
[----:B0-----:R-:W-:-:S05]  /*1010*/  IMAD.IADD R9, R6, 0x1, R9 ;  /* 0x0000000106097824 */ /* 0x001fca00078e0209 */
[----:B------:R-:W-:-:S04]  /*1020*/  SEL R9, R9, RZ, !P0 ;  /* 0x000000ff09097207 */ /* 0x000fc80004000000 */
[----:B------:R-:W-:-:S07]  /*1030*/  IADD3 R8, PT, PT, R8, R9, RZ ;  /* 0x0000000908087210 */ /* 0x000fce0007ffe0ff */
.L_x_9:
[----:B------:R-:W-:-:S13]  /*1040*/  ISETP.NE.AND P0, PT, R0, RZ, PT ;  /* 0x000000ff0000720c */ /* 0x000fda0003f05270 */
[----:B0-----:R-:W-:Y:S05]  /*1050*/  @P0 EXIT ;  /* 0x000000000000094d */ /* 0x001fea0003800000 */
[----:B------:R-:W0:Y:S02]  /*1060*/  LDC.64 R2, c[0x0][0x380] ;  /* 0x0000e000ff027b82 */ /* 0x000e240000000a00 */
[----:B0-----:R-:W-:Y:S01]  /*1070*/  STG.E desc[UR10][R2.64], R8 ;  /* 0x0000000802007986 */ /* 0x001fe2000c10190a */
[----:B------:R-:W-:Y:S05]  /*1080*/  EXIT ;  /* 0x000000000000794d */ /* 0x000fea0003800000 */
.L_x_12:
        /* <DEDUP_REMOVED lines=15> */
.L_x_16:


//--------------------- .nv.shared._Z21normal_reduce_reg_optPiPKii --------------------------
	.section	.nv.shared._Z21normal_reduce_reg_optPiPKii,"aw",@nobits
	.sectionflags	@""
	.align	16
	.zero		1024


//--------------------- .nv.shared.reserved.0     --------------------------
	.section	.nv.shared.reserved.0,"aw",@nobits
	.weak		__nv_reservedSMEM_offset_0_alias
	.size		__nv_reservedSMEM_offset_0_alias, 0, 64
	.other		__nv_reservedSMEM_offset_0_alias,@"STO_CUDA_RESERVED_SHARED STV_DEFAULT"
__nv_reservedSMEM_offset_0_alias:
	.zero		0
	.zero		64


//--------------------- .nv.shared._Z17normal_reduce_optPiPKii --------------------------
	.section	.nv.shared._Z17normal_reduce_optPiPKii,"aw",@nobits
	.sectionflags	@""
	.align	16
	.zero		1024


//--------------------- .nv.shared._Z13normal_reducePiPKii --------------------------
	.section	.nv.shared._Z13normal_reducePiPKii,"aw",@nobits
	.sectionflags	@""
	.align	16
	.zero		1024


//--------------------- .nv.shared._Z11warp_reducePiPKii --------------------------
	.section	.nv.shared._Z11warp_reducePiPKii,"aw",@nobits
	.sectionflags	@""
	.align	16
	.zero		1024


//--------------------- .nv.constant0._Z21normal_reduce_reg_optPiPKii --------------------------
	.section	.nv.constant0._Z21normal_reduce_reg_optPiPKii,"a",@progbits
	.sectionflags	@""
	.align	4
.nv.constant0._Z21normal_reduce_reg_optPiPKii:
	.zero		916


//--------------------- .nv.constant0._Z17normal_reduce_optPiPKii --------------------------
	.section	.nv.constant0._Z17normal_reduce_optPiPKii,"a",@progbits
	.sectionflags	@""
	.align	4
.nv.constant0._Z17normal_reduce_optPiPKii:
	.zero		916


//--------------------- .nv.constant0._Z13normal_reducePiPKii --------------------------
	.section	.nv.constant0._Z13normal_reducePiPKii,"a",@progbits
	.sectionflags	@""
	.align	4
.nv.constant0._Z13normal_reducePiPKii:
	.zero		916


//--------------------- .nv.constant0._Z11warp_reducePiPKii --------------------------
	.section	.nv.constant0._Z11warp_reducePiPKii,"a",@progbits
	.sectionflags	@""
	.align	4
.nv.constant0._Z11warp_reducePiPKii:
	.zero		916


//--------------------- SYMBOLS --------------------------

	.type		.nv.reservedSmem.offset0,@object
	.size		.nv.reservedSmem.offset0,0x4
	.type		.nv.reservedSmem.cap,@object
	.size		.nv.reservedSmem.cap,0x4
